// auto-generated by cutlass_sweep.conv — config: {"arch": "sm_100", "cluster_m": 2, "cluster_n": 1, "conv_kind": "dgrad", "dtype": "e4m3", "ndim": 3, "tile_k": 64, "tile_m": 256, "tile_n": 128}
#include "cutlass/cutlass.h"
#include "cute/tensor.hpp"
#include "cutlass/kernel_hardware_info.hpp"
#include "cutlass/conv/convolution.h"
#include "cutlass/conv/dispatch_policy.hpp"
#include "cutlass/conv/collective/collective_builder.hpp"
#include "cutlass/conv/kernel/conv_universal.hpp"
#include "cutlass/conv/device/conv_universal_adapter.hpp"
#include "cutlass/epilogue/collective/collective_builder.hpp"

using namespace cute;
using Elem = cutlass::float_e4m3_t;
using Acc  = float;
using LayoutAB = cutlass::layout::TensorNDHWC;
using LayoutC  = cutlass::layout::TensorNDHWC;
constexpr auto ConvOp = cutlass::conv::Operator::kDgrad;
using TileShape    = Shape<_256, _128, Shape<_64>>;
using ClusterShape = Shape<_2, _1, _1>;

using CollectiveEpilogue = typename cutlass::epilogue::collective::CollectiveBuilder<
    cutlass::arch::Sm100, cutlass::arch::OpClassTensorOp,
    TileShape, ClusterShape,
    cutlass::epilogue::collective::EpilogueTileAuto,
    Acc, Acc,
    Elem, LayoutC, 128 / cutlass::sizeof_bits<Elem>::value,
    Elem, LayoutC, 128 / cutlass::sizeof_bits<Elem>::value,
    cutlass::epilogue::collective::EpilogueScheduleAuto
  >::CollectiveOp;

using CollectiveMainloop = typename cutlass::conv::collective::CollectiveBuilder<
    cutlass::arch::Sm100, cutlass::arch::OpClassTensorOp, ConvOp,
    Elem, LayoutAB, 128 / cutlass::sizeof_bits<Elem>::value,
    Elem, LayoutAB, 128 / cutlass::sizeof_bits<Elem>::value,
    Acc,
    TileShape, ClusterShape,
    cutlass::conv::collective::StageCountAutoCarveout<
        static_cast<int>(sizeof(typename CollectiveEpilogue::SharedStorage))>,
    cutlass::conv::collective::KernelScheduleAuto
  >::CollectiveOp;

using ProblemShape = cutlass::conv::ConvProblemShape<
    ConvOp, CollectiveMainloop::DispatchPolicy::NumSpatialDimensions>;
using ConvKernel = cutlass::conv::kernel::ConvUniversal<
    ProblemShape, CollectiveMainloop, CollectiveEpilogue>;
using Conv = cutlass::conv::device::ConvUniversalAdapter<ConvKernel>;

auto* _anchor = &cutlass::device_kernel<ConvKernel>;


// ===== COMPILED SASS (sm_100a) =====

	.target	sm_100a

	.elftype	@"ET_EXEC"


//--------------------- .note.nv.tkinfo           --------------------------
	.section	.note.nv.tkinfo,"",@"SHT_NOTE"
	.sectionflags	@"SHF_NOTE_NV_TKINFO"
	.tkinfo
        /*0018*/ 	.word	0x00000002
        /*0030*/ 	.string	""
        /*0030*/ 	.string	"ptxas"
        /*0030*/ 	.string	"Cuda compilation tools, release 13.0, V13.0.88"
        /*0030*/ 	.string	"Build cuda_13.0.r13.0/compiler.36424714_0"
        /*0030*/ 	.string	"-arch sm_100a -m 64 "



//--------------------- .note.nv.cuinfo           --------------------------
	.section	.note.nv.cuinfo,"",@"SHT_NOTE"
	.sectionflags	@"SHF_NOTE_NV_CUINFO"
        /*0018*/ 	.short	0x0002
        /*001a*/ 	.short	0x0064
        /*001c*/ 	.short	0x0082
	.zero		2


//--------------------- .nv.info                  --------------------------
	.section	.nv.info,"",@"SHT_CUDA_INFO"
	.align	4


	//----- nvinfo : EIATTR_REGCOUNT
	.align		4
        /*0000*/ 	.byte	0x04, 0x2f
        /*0002*/ 	.short	(.L_19 - .L_18)
	.align		4
.L_18:
        /*0004*/ 	.word	index@(_ZN7cutlass13device_kernelINS_4conv6kernel13ConvUniversalINS1_16ConvProblemShapeILNS1_8OperatorE1ELi3EEENS1_10collective14CollectiveConvINS1_47MainloopSm100TmaUmmaWarpSpecializedImplicitGemmILS5_1ELi16ELi3ELi1ELi2EN4cute5tupleIJNSA_1CILi2EEENSC_ILi1EEESE_EEEEENSB_IJNSC_ILi256EEENSC_ILi128EEENSB_IJNSC_ILi64EEEEEEEEENS_12float_e4m3_tESM_NSA_8TiledMMAINSA_8MMA_AtomIJNSA_10MMA_TraitsINSA_25SM100_MMA_F8F6F4_2x1SM_SSEJSM_SM_fSH_SI_NSA_17integral_constantINSA_4UMMA5MajorELST_0EEENSR_IST_LST_1EEENSR_INSS_7ScaleInELSW_0EEESX_EEEEEENSA_6LayoutINSB_IJSE_SE_SE_EEENSB_IJNSC_ILi0EEES12_S12_EEEEENSB_IJNSA_10UnderscoreES15_S15_EEEEENS7_6detail27Sm100ImplicitGemmTileTraitsINSA_25SM100_TMA_2SM_LOAD_IM2COLENSA_14ComposedLayoutINSA_7SwizzleILi2ELi4ELi3EEENSA_18smem_ptr_flag_bitsILi8EEENS10_INSB_IJNSC_ILi8EEESJ_EEENSB_IJSJ_SE_EEEEEEEvEENS19_INSA_18SM100_TMA_2SM_LOADENS1B_IS1D_S1F_NS10_INSB_IJSJ_S1G_EEENSB_IJSE_SJ_EEEEEEEvEEEENS_8epilogue10collective18CollectiveEpilogueINS1T_23Sm100TmaWarpSpecializedILi2ELi2ELi64ELb0ELb0EEEJNSB_IJSI_SI_SK_EEENSB_IJNS10_ISI_SE_EENS10_ISJ_SE_EEEEESM_NSB_IJNSB_IJllllEEESE_S12_EEESM_S23_NS1T_6fusion15FusionCallbacksIS1X_NS24_17LinearCombinationISM_fSM_fLNS_15FloatRoundStyleE2EEES1Y_S21_JEEENSA_5SM1004TMEM4LOAD26SM100_TMEM_LOAD_32dp32b64xENSA_20SM90_TMA_LOAD_IM2COLES1K_NSA_39AutoVectorizingCopyWithAssumedAlignmentILi128EEENSA_21SM90_TMA_STORE_IM2COLES1K_S2G_S2G_EEEvvEEEEvNT_6ParamsE)
        /*0008*/ 	.word	0x000000d1


	//----- nvinfo : EIATTR_FRAME_SIZE
	.align		4
.L_19:
        /*000c*/ 	.byte	0x04, 0x11
        /*000e*/ 	.short	(.L_21 - .L_20)
	.align		4
.L_20:
        /*0010*/ 	.word	index@($__internal_2_$__cuda_sm10x_tcgen05_guardrail_trap_unallocated_columns_being_dealloced)
        /*0014*/ 	.word	0x00000008


	//----- nvinfo : EIATTR_FRAME_SIZE
	.align		4
.L_21:
        /*0018*/ 	.byte	0x04, 0x11
        /*001a*/ 	.short	(.L_23 - .L_22)
	.align		4
.L_22:
        /*001c*/ 	.word	index@($__internal_1_$__cuda_sm10x_tcgen05_guardrail_trap_phase_invalid_during_alloc)
        /*0020*/ 	.word	0x00000008


	//----- nvinfo : EIATTR_FRAME_SIZE
	.align		4
.L_23:
        /*0024*/ 	.byte	0x04, 0x11
        /*0026*/ 	.short	(.L_25 - .L_24)
	.align		4
.L_24:
        /*0028*/ 	.word	index@($__internal_0_$__cuda_sm10x_tcgen05_guardrail_trap_col_being_dealloced_not_returned_by_alloc)
        /*002c*/ 	.word	0x00000008


	//----- nvinfo : EIATTR_FRAME_SIZE
	.align		4
.L_25:
        /*0030*/ 	.byte	0x04, 0x11
        /*0032*/ 	.short	(.L_27 - .L_26)
	.align		4
.L_26:
        /*0034*/ 	.word	index@(_ZN7cutlass13device_kernelINS_4conv6kernel13ConvUniversalINS1_16ConvProblemShapeILNS1_8OperatorE1ELi3EEENS1_10collective14CollectiveConvINS1_47MainloopSm100TmaUmmaWarpSpecializedImplicitGemmILS5_1ELi16ELi3ELi1ELi2EN4cute5tupleIJNSA_1CILi2EEENSC_ILi1EEESE_EEEEENSB_IJNSC_ILi256EEENSC_ILi128EEENSB_IJNSC_ILi64EEEEEEEEENS_12float_e4m3_tESM_NSA_8TiledMMAINSA_8MMA_AtomIJNSA_10MMA_TraitsINSA_25SM100_MMA_F8F6F4_2x1SM_SSEJSM_SM_fSH_SI_NSA_17integral_constantINSA_4UMMA5MajorELST_0EEENSR_IST_LST_1EEENSR_INSS_7ScaleInELSW_0EEESX_EEEEEENSA_6LayoutINSB_IJSE_SE_SE_EEENSB_IJNSC_ILi0EEES12_S12_EEEEENSB_IJNSA_10UnderscoreES15_S15_EEEEENS7_6detail27Sm100ImplicitGemmTileTraitsINSA_25SM100_TMA_2SM_LOAD_IM2COLENSA_14ComposedLayoutINSA_7SwizzleILi2ELi4ELi3EEENSA_18smem_ptr_flag_bitsILi8EEENS10_INSB_IJNSC_ILi8EEESJ_EEENSB_IJSJ_SE_EEEEEEEvEENS19_INSA_18SM100_TMA_2SM_LOADENS1B_IS1D_S1F_NS10_INSB_IJSJ_S1G_EEENSB_IJSE_SJ_EEEEEEEvEEEENS_8epilogue10collective18CollectiveEpilogueINS1T_23Sm100TmaWarpSpecializedILi2ELi2ELi64ELb0ELb0EEEJNSB_IJSI_SI_SK_EEENSB_IJNS10_ISI_SE_EENS10_ISJ_SE_EEEEESM_NSB_IJNSB_IJllllEEESE_S12_EEESM_S23_NS1T_6fusion15FusionCallbacksIS1X_NS24_17LinearCombinationISM_fSM_fLNS_15FloatRoundStyleE2EEES1Y_S21_JEEENSA_5SM1004TMEM4LOAD26SM100_TMEM_LOAD_32dp32b64xENSA_20SM90_TMA_LOAD_IM2COLES1K_NSA_39AutoVectorizingCopyWithAssumedAlignmentILi128EEENSA_21SM90_TMA_STORE_IM2COLES1K_S2G_S2G_EEEvvEEEEvNT_6ParamsE)
        /*0038*/ 	.word	0x00000008


	//----- nvinfo : EIATTR_MIN_STACK_SIZE
	.align		4
.L_27:
        /*003c*/ 	.byte	0x04, 0x12
        /*003e*/ 	.short	(.L_29 - .L_28)
	.align		4
.L_28:
        /*0040*/ 	.word	index@(_ZN7cutlass13device_kernelINS_4conv6kernel13ConvUniversalINS1_16ConvProblemShapeILNS1_8OperatorE1ELi3EEENS1_10collective14CollectiveConvINS1_47MainloopSm100TmaUmmaWarpSpecializedImplicitGemmILS5_1ELi16ELi3ELi1ELi2EN4cute5tupleIJNSA_1CILi2EEENSC_ILi1EEESE_EEEEENSB_IJNSC_ILi256EEENSC_ILi128EEENSB_IJNSC_ILi64EEEEEEEEENS_12float_e4m3_tESM_NSA_8TiledMMAINSA_8MMA_AtomIJNSA_10MMA_TraitsINSA_25SM100_MMA_F8F6F4_2x1SM_SSEJSM_SM_fSH_SI_NSA_17integral_constantINSA_4UMMA5MajorELST_0EEENSR_IST_LST_1EEENSR_INSS_7ScaleInELSW_0EEESX_EEEEEENSA_6LayoutINSB_IJSE_SE_SE_EEENSB_IJNSC_ILi0EEES12_S12_EEEEENSB_IJNSA_10UnderscoreES15_S15_EEEEENS7_6detail27Sm100ImplicitGemmTileTraitsINSA_25SM100_TMA_2SM_LOAD_IM2COLENSA_14ComposedLayoutINSA_7SwizzleILi2ELi4ELi3EEENSA_18smem_ptr_flag_bitsILi8EEENS10_INSB_IJNSC_ILi8EEESJ_EEENSB_IJSJ_SE_EEEEEEEvEENS19_INSA_18SM100_TMA_2SM_LOADENS1B_IS1D_S1F_NS10_INSB_IJSJ_S1G_EEENSB_IJSE_SJ_EEEEEEEvEEEENS_8epilogue10collective18CollectiveEpilogueINS1T_23Sm100TmaWarpSpecializedILi2ELi2ELi64ELb0ELb0EEEJNSB_IJSI_SI_SK_EEENSB_IJNS10_ISI_SE_EENS10_ISJ_SE_EEEEESM_NSB_IJNSB_IJllllEEESE_S12_EEESM_S23_NS1T_6fusion15FusionCallbacksIS1X_NS24_17LinearCombinationISM_fSM_fLNS_15FloatRoundStyleE2EEES1Y_S21_JEEENSA_5SM1004TMEM4LOAD26SM100_TMEM_LOAD_32dp32b64xENSA_20SM90_TMA_LOAD_IM2COLES1K_NSA_39AutoVectorizingCopyWithAssumedAlignmentILi128EEENSA_21SM90_TMA_STORE_IM2COLES1K_S2G_S2G_EEEvvEEEEvNT_6ParamsE)
        /*0044*/ 	.word	0x00000008
.L_29:


//--------------------- .nv.compat                --------------------------
	.section	.nv.compat,"",@"SHT_CUDA_COMPAT_INFO"
	.align	4
        /*0000*/ 	.byte	0x02, 0x09, 0x01, 0x00, 0x02, 0x02, 0x02, 0x00, 0x02, 0x05, 0x05, 0x00, 0x03, 0x07, 0x01, 0x01
        /*0010*/ 	.byte	0x02, 0x03, 0x01, 0x00, 0x02, 0x06, 0x01, 0x00, 0x04, 0x0b, 0x08, 0x00, 0x09, 0x00, 0x00, 0x00
        /*0020*/ 	.byte	0x00, 0x00, 0x00, 0x00


//--------------------- .nv.info._ZN7cutlass13device_kernelINS_4conv6kernel13ConvUniversalINS1_16ConvProblemShapeILNS1_8OperatorE1ELi3EEENS1_10collective14CollectiveConvINS1_47MainloopSm100TmaUmmaWarpSpecializedImplicitGemmILS5_1ELi16ELi3ELi1ELi2EN4cute5tupleIJNSA_1CILi2EEENSC_ILi1EEESE_EEEEENSB_IJNSC_ILi256EEENSC_ILi128EEENSB_IJNSC_ILi64EEEEEEEEENS_12float_e4m3_tESM_NSA_8TiledMMAINSA_8MMA_AtomIJNSA_10MMA_TraitsINSA_25SM100_MMA_F8F6F4_2x1SM_SSEJSM_SM_fSH_SI_NSA_17integral_constantINSA_4UMMA5MajorELST_0EEENSR_IST_LST_1EEENSR_INSS_7ScaleInELSW_0EEESX_EEEEEENSA_6LayoutINSB_IJSE_SE_SE_EEENSB_IJNSC_ILi0EEES12_S12_EEEEENSB_IJNSA_10UnderscoreES15_S15_EEEEENS7_6detail27Sm100ImplicitGemmTileTraitsINSA_25SM100_TMA_2SM_LOAD_IM2COLENSA_14ComposedLayoutINSA_7SwizzleILi2ELi4ELi3EEENSA_18smem_ptr_flag_bitsILi8EEENS10_INSB_IJNSC_ILi8EEESJ_EEENSB_IJSJ_SE_EEEEEEEvEENS19_INSA_18SM100_TMA_2SM_LOADENS1B_IS1D_S1F_NS10_INSB_IJSJ_S1G_EEENSB_IJSE_SJ_EEEEEEEvEEEENS_8epilogue10collective18CollectiveEpilogueINS1T_23Sm100TmaWarpSpecializedILi2ELi2ELi64ELb0ELb0EEEJNSB_IJSI_SI_SK_EEENSB_IJNS10_ISI_SE_EENS10_ISJ_SE_EEEEESM_NSB_IJNSB_IJllllEEESE_S12_EEESM_S23_NS1T_6fusion15FusionCallbacksIS1X_NS24_17LinearCombinationISM_fSM_fLNS_15FloatRoundStyleE2EEES1Y_S21_JEEENSA_5SM1004TMEM4LOAD26SM100_TMEM_LOAD_32dp32b64xENSA_20SM90_TMA_LOAD_IM2COLES1K_NSA_39AutoVectorizingCopyWithAssumedAlignmentILi128EEENSA_21SM90_TMA_STORE_IM2COLES1K_S2G_S2G_EEEvvEEEEvNT_6ParamsE --------------------------
	.section	.nv.info._ZN7cutlass13device_kernelINS_4conv6kernel13ConvUniversalINS1_16ConvProblemShapeILNS1_8OperatorE1ELi3EEENS1_10collective14CollectiveConvINS1_47MainloopSm100TmaUmmaWarpSpecializedImplicitGemmILS5_1ELi16ELi3ELi1ELi2EN4cute5tupleIJNSA_1CILi2EEENSC_ILi1EEESE_EEEEENSB_IJNSC_ILi256EEENSC_ILi128EEENSB_IJNSC_ILi64EEEEEEEEENS_12float_e4m3_tESM_NSA_8TiledMMAINSA_8MMA_AtomIJNSA_10MMA_TraitsINSA_25SM100_MMA_F8F6F4_2x1SM_SSEJSM_SM_fSH_SI_NSA_17integral_constantINSA_4UMMA5MajorELST_0EEENSR_IST_LST_1EEENSR_INSS_7ScaleInELSW_0EEESX_EEEEEENSA_6LayoutINSB_IJSE_SE_SE_EEENSB_IJNSC_ILi0EEES12_S12_EEEEENSB_IJNSA_10UnderscoreES15_S15_EEEEENS7_6detail27Sm100ImplicitGemmTileTraitsINSA_25SM100_TMA_2SM_LOAD_IM2COLENSA_14ComposedLayoutINSA_7SwizzleILi2ELi4ELi3EEENSA_18smem_ptr_flag_bitsILi8EEENS10_INSB_IJNSC_ILi8EEESJ_EEENSB_IJSJ_SE_EEEEEEEvEENS19_INSA_18SM100_TMA_2SM_LOADENS1B_IS1D_S1F_NS10_INSB_IJSJ_S1G_EEENSB_IJSE_SJ_EEEEEEEvEEEENS_8epilogue10collective18CollectiveEpilogueINS1T_23Sm100TmaWarpSpecializedILi2ELi2ELi64ELb0ELb0EEEJNSB_IJSI_SI_SK_EEENSB_IJNS10_ISI_SE_EENS10_ISJ_SE_EEEEESM_NSB_IJNSB_IJllllEEESE_S12_EEESM_S23_NS1T_6fusion15FusionCallbacksIS1X_NS24_17LinearCombinationISM_fSM_fLNS_15FloatRoundStyleE2EEES1Y_S21_JEEENSA_5SM1004TMEM4LOAD26SM100_TMEM_LOAD_32dp32b64xENSA_20SM90_TMA_LOAD_IM2COLES1K_NSA_39AutoVectorizingCopyWithAssumedAlignmentILi128EEENSA_21SM90_TMA_STORE_IM2COLES1K_S2G_S2G_EEEvvEEEEvNT_6ParamsE,"",@"SHT_CUDA_INFO"
	.sectionflags	@""
	.align	4


	//----- nvinfo : EIATTR_CUDA_API_VERSION
	.align		4
        /*0000*/ 	.byte	0x04, 0x37
        /*0002*/ 	.short	(.L_31 - .L_30)
.L_30:
        /*0004*/ 	.word	0x00000082


	//----- nvinfo : EIATTR_KPARAM_INFO
	.align		4
.L_31:
        /*0008*/ 	.byte	0x04, 0x17
        /*000a*/ 	.short	(.L_33 - .L_32)
.L_32:
        /*000c*/ 	.word	0x00000000
        /*0010*/ 	.short	0x0000
        /*0012*/ 	.short	0x0000
        /*0014*/ 	.byte	0x00, 0xf0, 0x01, 0x24


	//----- nvinfo : EIATTR_AT_ENTRY_FRAGMENTS
	.align		4
.L_33:
        /*0018*/ 	.byte	0x04, 0x4f
        /*001a*/ 	.short	(.L_35 - .L_34)


	//   ....[0]....
.L_34:
        /*001c*/ 	.word	0x00000007


	//----- nvinfo : EIATTR_RESERVED_SMEM_USED
	.align		4
.L_35:
        /*0020*/ 	.byte	0x01, 0x41
	.zero		2


	//----- nvinfo : EIATTR_SPARSE_MMA_MASK
	.align		4
        /*0024*/ 	.byte	0x03, 0x50
        /*0026*/ 	.short	0x0000


	//----- nvinfo : EIATTR_TCGEN05_2CTA_USED
	.align		4
        /*0028*/ 	.byte	0x01, 0x52
	.zero		2


	//----- nvinfo : EIATTR_MAXREG_COUNT
	.align		4
        /*002c*/ 	.byte	0x03, 0x1b
        /*002e*/ 	.short	0x00ff


	//----- nvinfo : EIATTR_NUM_BARRIERS
	.align		4
        /*0030*/ 	.byte	0x02, 0x4c
        /*0032*/ 	.byte	0x07
	.zero		1


	//----- nvinfo : EIATTR_EXTERNS
	.align		4
        /*0034*/ 	.byte	0x04, 0x0f
        /*0036*/ 	.short	(.L_37 - .L_36)


	//   ....[0]....
	.align		4
.L_36:
        /*0038*/ 	.word	index@(__assertfail)


	//----- nvinfo : EIATTR_MERCURY_ISA_VERSION
	.align		4
.L_37:
        /*003c*/ 	.byte	0x03, 0x5f
        /*003e*/ 	.short	0x0101


	//----- nvinfo : EIATTR_INT_WARP_WIDE_INSTR_OFFSETS
	.align		4
        /*0040*/ 	.byte	0x04, 0x31
        /*0042*/ 	.short	(.L_39 - .L_38)


	//   ....[0]....
.L_38:
        /*0044*/ 	.word	0x00000d60


	//   ....[1]....
        /*0048*/ 	.word	0x00000e00


	//   ....[2]....
        /*004c*/ 	.word	0x00004b80


	//   ....[3]....
        /*0050*/ 	.word	0x00004ba0


	//   ....[4]....
        /*0054*/ 	.word	0x00004bd0


	//   ....[5]....
        /*0058*/ 	.word	0x000058f0


	//   ....[6]....
        /*005c*/ 	.word	0x00005980


	//   ....[7]....
        /*0060*/ 	.word	0x00005a80


	//   ....[8]....
        /*0064*/ 	.word	0x00005ba0


	//----- nvinfo : EIATTR_COOP_GROUP_MASK_REGIDS
	.align		4
.L_39:
        /*0068*/ 	.byte	0x04, 0x29
        /*006a*/ 	.short	(.L_41 - .L_40)


	//   ....[0]....
.L_40:
        /*006c*/ 	.word	0xffffffff


	//   ....[1]....
        /*0070*/ 	.word	0xffffffff


	//   ....[2]....
        /*0074*/ 	.word	0xffffffff


	//   ....[3]....
        /*0078*/ 	.word	0xffffffff


	//   ....[4]....
        /*007c*/ 	.word	0xffffffff


	//   ....[5]....
        /*0080*/ 	.word	0xffffffff


	//   ....[6]....
        /*0084*/ 	.word	0xffffffff


	//   ....[7]....
        /*0088*/ 	.word	0xffffffff


	//   ....[8]....
        /*008c*/ 	.word	0xffffffff


	//   ....[9]....
        /*0090*/ 	.word	0xffffffff


	//   ....[10]....
        /*0094*/ 	.word	0xffffffff


	//   ....[11]....
        /*0098*/ 	.word	0xffffffff


	//   ....[12]....
        /*009c*/ 	.word	0xffffffff


	//----- nvinfo : EIATTR_COOP_GROUP_INSTR_OFFSETS
	.align		4
.L_41:
        /*00a0*/ 	.byte	0x04, 0x28
        /*00a2*/ 	.short	(.L_43 - .L_42)


	//   ....[0]....
.L_42:
        /*00a4*/ 	.word	0x000000d0


	//   ....[1]....
        /*00a8*/ 	.word	0x00000540


	//   ....[2]....
        /*00ac*/ 	.word	0x00000880


	//   ....[3]....
        /*00b0*/ 	.word	0x000009d0


	//   ....[4]....
        /*00b4*/ 	.word	0x00000ac0


	//   ....[5]....
        /*00b8*/ 	.word	0x00000c00


	//   ....[6]....
        /*00bc*/ 	.word	0x00000e80


	//   ....[7]....
        /*00c0*/ 	.word	0x000027b0


	//   ....[8]....
        /*00c4*/ 	.word	0x00003b50


	//   ....[9]....
        /*00c8*/ 	.word	0x00004020


	//   ....[10]....
        /*00cc*/ 	.word	0x00004050


	//   ....[11]....
        /*00d0*/ 	.word	0x00004aa0


	//   ....[12]....
        /*00d4*/ 	.word	0x00004ca0


	//----- nvinfo : EIATTR_VRC_CTA_INIT_COUNT
	.align		4
.L_43:
        /*00d8*/ 	.byte	0x02, 0x4a
        /*00da*/ 	.byte	0x80
	.zero		1


	//----- nvinfo : EIATTR_SYSCALL_OFFSETS
	.align		4
        /*00dc*/ 	.byte	0x04, 0x46
        /*00de*/ 	.short	(.L_45 - .L_44)


	//   ....[0]....
.L_44:
        /*00e0*/ 	.word	0x00006760


	//   ....[1]....
        /*00e4*/ 	.word	0x000068a0


	//   ....[2]....
        /*00e8*/ 	.word	0x00007360


	//   ....[3]....
        /*00ec*/ 	.word	0x000089a0


	//----- nvinfo : EIATTR_MBARRIER_INSTR_OFFSETS
	.align		4
.L_45:
        /*00f0*/ 	.byte	0x04, 0x39
        /*00f2*/ 	.short	(.L_47 - .L_46)


	//   ....[0]....
.L_46:
        /*00f4*/ 	.word	0x00000660
        /*00f8*/ 	.word	0x000000ff
        /*00fc*/ 	.word	0x00000000
        /*0100*/ 	.short	0x0100
        /*0102*/ 	.byte	0x04
	.zero		1


	//   ....[1]....
        /*0104*/ 	.word	0x00000670
        /*0108*/ 	.word	0x000000ff
        /*010c*/ 	.word	0x00000080
        /*0110*/ 	.short	0x0100
        /*0112*/ 	.byte	0x04
	.zero		1


	//   ....[2]....
        /*0114*/ 	.word	0x00000680
        /*0118*/ 	.word	0x000000ff
        /*011c*/ 	.word	0x00000008
        /*0120*/ 	.short	0x0100
        /*0122*/ 	.byte	0x04
	.zero		1


	//   ....[3]....
        /*0124*/ 	.word	0x00000690
        /*0128*/ 	.word	0x000000ff
        /*012c*/ 	.word	0x00000088
        /*0130*/ 	.short	0x0100
        /*0132*/ 	.byte	0x04
	.zero		1


	//   ....[4]....
        /*0134*/ 	.word	0x000006a0
        /*0138*/ 	.word	0x000000ff
        /*013c*/ 	.word	0x00000010
        /*0140*/ 	.short	0x0100
        /*0142*/ 	.byte	0x04
	.zero		1


	//   ....[5]....
        /*0144*/ 	.word	0x000006b0
        /*0148*/ 	.word	0x000000ff
        /*014c*/ 	.word	0x00000090
        /*0150*/ 	.short	0x0100
        /*0152*/ 	.byte	0x04
	.zero		1


	//   ....[6]....
        /*0154*/ 	.word	0x000006c0
        /*0158*/ 	.word	0x000000ff
        /*015c*/ 	.word	0x00000018
        /*0160*/ 	.short	0x0100
        /*0162*/ 	.byte	0x04
	.zero		1


	//   ....[7]....
        /*0164*/ 	.word	0x000006d0
        /*0168*/ 	.word	0x000000ff
        /*016c*/ 	.word	0x00000098
        /*0170*/ 	.short	0x0100
        /*0172*/ 	.byte	0x04
	.zero		1


	//   ....[8]....
        /*0174*/ 	.word	0x000006e0
        /*0178*/ 	.word	0x000000ff
        /*017c*/ 	.word	0x00000020
        /*0180*/ 	.short	0x0100
        /*0182*/ 	.byte	0x04
	.zero		1


	//   ....[9]....
        /*0184*/ 	.word	0x000006f0
        /*0188*/ 	.word	0x000000ff
        /*018c*/ 	.word	0x000000a0
        /*0190*/ 	.short	0x0100
        /*0192*/ 	.byte	0x04
	.zero		1


	//   ....[10]....
        /*0194*/ 	.word	0x00000700
        /*0198*/ 	.word	0x000000ff
        /*019c*/ 	.word	0x00000028
        /*01a0*/ 	.short	0x0100
        /*01a2*/ 	.byte	0x04
	.zero		1


	//   ....[11]....
        /*01a4*/ 	.word	0x00000710
        /*01a8*/ 	.word	0x000000ff
        /*01ac*/ 	.word	0x000000a8
        /*01b0*/ 	.short	0x0100
        /*01b2*/ 	.byte	0x04
	.zero		1


	//   ....[12]....
        /*01b4*/ 	.word	0x00000720
        /*01b8*/ 	.word	0x000000ff
        /*01bc*/ 	.word	0x00000030
        /*01c0*/ 	.short	0x0100
        /*01c2*/ 	.byte	0x04
	.zero		1


	//   ....[13]....
        /*01c4*/ 	.word	0x00000730
        /*01c8*/ 	.word	0x000000ff
        /*01cc*/ 	.word	0x000000b0
        /*01d0*/ 	.short	0x0100
        /*01d2*/ 	.byte	0x04
	.zero		1


	//   ....[14]....
        /*01d4*/ 	.word	0x00000740
        /*01d8*/ 	.word	0x000000ff
        /*01dc*/ 	.word	0x00000038
        /*01e0*/ 	.short	0x0100
        /*01e2*/ 	.byte	0x04
	.zero		1


	//   ....[15]....
        /*01e4*/ 	.word	0x00000750
        /*01e8*/ 	.word	0x000000ff
        /*01ec*/ 	.word	0x000000b8
        /*01f0*/ 	.short	0x0100
        /*01f2*/ 	.byte	0x04
	.zero		1


	//   ....[16]....
        /*01f4*/ 	.word	0x00000760
        /*01f8*/ 	.word	0x000000ff
        /*01fc*/ 	.word	0x00000040
        /*0200*/ 	.short	0x0100
        /*0202*/ 	.byte	0x04
	.zero		1


	//   ....[17]....
        /*0204*/ 	.word	0x00000770
        /*0208*/ 	.word	0x000000ff
        /*020c*/ 	.word	0x000000c0
        /*0210*/ 	.short	0x0100
        /*0212*/ 	.byte	0x04
	.zero		1


	//   ....[18]....
        /*0214*/ 	.word	0x00000780
        /*0218*/ 	.word	0x000000ff
        /*021c*/ 	.word	0x00000048
        /*0220*/ 	.short	0x0100
        /*0222*/ 	.byte	0x04
	.zero		1


	//   ....[19]....
        /*0224*/ 	.word	0x00000790
        /*0228*/ 	.word	0x000000ff
        /*022c*/ 	.word	0x000000c8
        /*0230*/ 	.short	0x0100
        /*0232*/ 	.byte	0x04
	.zero		1


	//   ....[20]....
        /*0234*/ 	.word	0x000007a0
        /*0238*/ 	.word	0x000000ff
        /*023c*/ 	.word	0x00000050
        /*0240*/ 	.short	0x0100
        /*0242*/ 	.byte	0x04
	.zero		1


	//   ....[21]....
        /*0244*/ 	.word	0x000007b0
        /*0248*/ 	.word	0x000000ff
        /*024c*/ 	.word	0x000000d0
        /*0250*/ 	.short	0x0100
        /*0252*/ 	.byte	0x04
	.zero		1


	//   ....[22]....
        /*0254*/ 	.word	0x000007c0
        /*0258*/ 	.word	0x000000ff
        /*025c*/ 	.word	0x00000058
        /*0260*/ 	.short	0x0100
        /*0262*/ 	.byte	0x04
	.zero		1


	//   ....[23]....
        /*0264*/ 	.word	0x000007d0
        /*0268*/ 	.word	0x000000ff
        /*026c*/ 	.word	0x000000d8
        /*0270*/ 	.short	0x0100
        /*0272*/ 	.byte	0x04
	.zero		1


	//   ....[24]....
        /*0274*/ 	.word	0x000007e0
        /*0278*/ 	.word	0x000000ff
        /*027c*/ 	.word	0x00000060
        /*0280*/ 	.short	0x0100
        /*0282*/ 	.byte	0x04
	.zero		1


	//   ....[25]....
        /*0284*/ 	.word	0x000007f0
        /*0288*/ 	.word	0x000000ff
        /*028c*/ 	.word	0x000000e0
        /*0290*/ 	.short	0x0100
        /*0292*/ 	.byte	0x04
	.zero		1


	//   ....[26]....
        /*0294*/ 	.word	0x00000800
        /*0298*/ 	.word	0x000000ff
        /*029c*/ 	.word	0x00000068
        /*02a0*/ 	.short	0x0100
        /*02a2*/ 	.byte	0x04
	.zero		1


	//   ....[27]....
        /*02a4*/ 	.word	0x00000810
        /*02a8*/ 	.word	0x000000ff
        /*02ac*/ 	.word	0x000000e8
        /*02b0*/ 	.short	0x0100
        /*02b2*/ 	.byte	0x04
	.zero		1


	//   ....[28]....
        /*02b4*/ 	.word	0x00000820
        /*02b8*/ 	.word	0x000000ff
        /*02bc*/ 	.word	0x00000070
        /*02c0*/ 	.short	0x0100
        /*02c2*/ 	.byte	0x04
	.zero		1


	//   ....[29]....
        /*02c4*/ 	.word	0x00000830
        /*02c8*/ 	.word	0x000000ff
        /*02cc*/ 	.word	0x000000f0
        /*02d0*/ 	.short	0x0100
        /*02d2*/ 	.byte	0x04
	.zero		1


	//   ....[30]....
        /*02d4*/ 	.word	0x00000840
        /*02d8*/ 	.word	0x000000ff
        /*02dc*/ 	.word	0x00000078
        /*02e0*/ 	.short	0x0100
        /*02e2*/ 	.byte	0x04
	.zero		1


	//   ....[31]....
        /*02e4*/ 	.word	0x00000850
        /*02e8*/ 	.word	0x000000ff
        /*02ec*/ 	.word	0x000000f8
        /*02f0*/ 	.short	0x0100
        /*02f2*/ 	.byte	0x04
	.zero		1


	//   ....[32]....
        /*02f4*/ 	.word	0x00000980
        /*02f8*/ 	.word	0x000000ff
        /*02fc*/ 	.word	0x00000100
        /*0300*/ 	.short	0x0100
        /*0302*/ 	.byte	0x04
	.zero		1


	//   ....[33]....
        /*0304*/ 	.word	0x00000990
        /*0308*/ 	.word	0x000000ff
        /*030c*/ 	.word	0x00000110
        /*0310*/ 	.short	0x0100
        /*0312*/ 	.byte	0x04
	.zero		1


	//   ....[34]....
        /*0314*/ 	.word	0x000009a0
        /*0318*/ 	.word	0x000000ff
        /*031c*/ 	.word	0x00000108
        /*0320*/ 	.short	0x0100
        /*0322*/ 	.byte	0x04
	.zero		1


	//   ....[35]....
        /*0324*/ 	.word	0x000009b0
        /*0328*/ 	.word	0x000000ff
        /*032c*/ 	.word	0x00000118
        /*0330*/ 	.short	0x0100
        /*0332*/ 	.byte	0x04
	.zero		1


	//   ....[36]....
        /*0334*/ 	.word	0x00000a90
        /*0338*/ 	.word	0x000000ff
        /*033c*/ 	.word	0x00000120
        /*0340*/ 	.short	0x0100
        /*0342*/ 	.byte	0x04
	.zero		1


	//   ....[37]....
        /*0344*/ 	.word	0x00000aa0
        /*0348*/ 	.word	0x000000ff
        /*034c*/ 	.word	0x00000128
        /*0350*/ 	.short	0x0100
        /*0352*/ 	.byte	0x04
	.zero		1


	//   ....[38]....
        /*0354*/ 	.word	0x00000bd0
        /*0358*/ 	.word	0x000000ff
        /*035c*/ 	.word	0x00000130
        /*0360*/ 	.short	0x0100
        /*0362*/ 	.byte	0x06
	.zero		1


	//   ....[39]....
        /*0364*/ 	.word	0x00000be0
        /*0368*/ 	.word	0x000000ff
        /*036c*/ 	.word	0x00000138
        /*0370*/ 	.short	0x0100
        /*0372*/ 	.byte	0x06
	.zero		1


	//   ....[40]....
        /*0374*/ 	.word	0x00000d10
        /*0378*/ 	.word	0x000000ff
        /*037c*/ 	.word	0x00000140
        /*0380*/ 	.short	0x0100
        /*0382*/ 	.byte	0x04
	.zero		1


	//   ....[41]....
        /*0384*/ 	.word	0x00000d20
        /*0388*/ 	.word	0x000000ff
        /*038c*/ 	.word	0x00000150
        /*0390*/ 	.short	0x0100
        /*0392*/ 	.byte	0x04
	.zero		1


	//   ....[42]....
        /*0394*/ 	.word	0x00000d30
        /*0398*/ 	.word	0x000000ff
        /*039c*/ 	.word	0x00000148
        /*03a0*/ 	.short	0x0100
        /*03a2*/ 	.byte	0x04
	.zero		1


	//   ....[43]....
        /*03a4*/ 	.word	0x00000d40
        /*03a8*/ 	.word	0x000000ff
        /*03ac*/ 	.word	0x00000158
        /*03b0*/ 	.short	0x0100
        /*03b2*/ 	.byte	0x04
	.zero		1


	//   ....[44]....
        /*03b4*/ 	.word	0x00000e40
        /*03b8*/ 	.word	0x000000ff
        /*03bc*/ 	.word	0x00000160
        /*03c0*/ 	.short	0x0100
        /*03c2*/ 	.byte	0x06
	.zero		1


	//   ....[45]....
        /*03c4*/ 	.word	0x00001990
        /*03c8*/ 	.word	0x000000ff
        /*03cc*/ 	.word	0x00000080
        /*03d0*/ 	.short	0x010a
        /*03d2*/ 	.byte	0x04
	.zero		1


	//   ....[46]....
        /*03d4*/ 	.word	0x00001ce0
        /*03d8*/ 	.word	0x000000ff
        /*03dc*/ 	.word	0x00000080
        /*03e0*/ 	.short	0x010a
        /*03e2*/ 	.byte	0x09
	.zero		1


	//   ....[47]....
        /*03e4*/ 	.word	0x00001e90
        /*03e8*/ 	.word	0x000000ff
        /*03ec*/ 	.word	0x00000080
        /*03f0*/ 	.short	0x010a
        /*03f2*/ 	.byte	0x08
	.zero		1


	//   ....[48]....
        /*03f4*/ 	.word	0x000020c0
        /*03f8*/ 	.word	0x000000ff
        /*03fc*/ 	.word	0x00000128
        /*0400*/ 	.short	0x0101
        /*0402*/ 	.byte	0x1e
	.zero		1


	//   ....[49]....
        /*0404*/ 	.word	0x000020f0
        /*0408*/ 	.word	0x000000ff
        /*040c*/ 	.word	0x00000080
        /*0410*/ 	.short	0x010a
        /*0412*/ 	.byte	0x04
	.zero		1


	//   ....[50]....
        /*0414*/ 	.word	0x000023d0
        /*0418*/ 	.word	0x000000ff
        /*041c*/ 	.word	0x00000080
        /*0420*/ 	.short	0x010a
        /*0422*/ 	.byte	0x09
	.zero		1


	//   ....[51]....
        /*0424*/ 	.word	0x00002580
        /*0428*/ 	.word	0x000000ff
        /*042c*/ 	.word	0x00000080
        /*0430*/ 	.short	0x010a
        /*0432*/ 	.byte	0x08
	.zero		1


	//   ....[52]....
        /*0434*/ 	.word	0x000027c0
        /*0438*/ 	.word	0x000000ff
        /*043c*/ 	.word	0x00000130
        /*0440*/ 	.short	0x010a
        /*0442*/ 	.byte	0x1e
	.zero		1


	//   ....[53]....
        /*0444*/ 	.word	0x00002880
        /*0448*/ 	.word	0x000000ff
        /*044c*/ 	.word	0x00000000
        /*0450*/ 	.short	0x0101
        /*0452*/ 	.byte	0x04
	.zero		1


	//   ....[54]....
        /*0454*/ 	.word	0x00002e80
        /*0458*/ 	.word	0x000000ff
        /*045c*/ 	.word	0x00000000
        /*0460*/ 	.short	0x010a
        /*0462*/ 	.byte	0x04
	.zero		1


	//   ....[55]....
        /*0464*/ 	.word	0x00002f20
        /*0468*/ 	.word	0x000000ff
        /*046c*/ 	.word	0x00000000
        /*0470*/ 	.short	0x010a
        /*0472*/ 	.byte	0x05
	.zero		1


	//   ....[56]....
        /*0474*/ 	.word	0x00002fc0
        /*0478*/ 	.word	0x000000ff
        /*047c*/ 	.word	0x00000000
        /*0480*/ 	.short	0x010a
        /*0482*/ 	.byte	0x05
	.zero		1


	//   ....[57]....
        /*0484*/ 	.word	0x00003060
        /*0488*/ 	.word	0x000000ff
        /*048c*/ 	.word	0x00000000
        /*0490*/ 	.short	0x010a
        /*0492*/ 	.byte	0x05
	.zero		1


	//   ....[58]....
        /*0494*/ 	.word	0x00003100
        /*0498*/ 	.word	0x000000ff
        /*049c*/ 	.word	0x00000000
        /*04a0*/ 	.short	0x010a
        /*04a2*/ 	.byte	0x05
	.zero		1


	//   ....[59]....
        /*04a4*/ 	.word	0x000031a0
        /*04a8*/ 	.word	0x000000ff
        /*04ac*/ 	.word	0x00000000
        /*04b0*/ 	.short	0x010a
        /*04b2*/ 	.byte	0x05
	.zero		1


	//   ....[60]....
        /*04b4*/ 	.word	0x00003240
        /*04b8*/ 	.word	0x000000ff
        /*04bc*/ 	.word	0x00000000
        /*04c0*/ 	.short	0x010a
        /*04c2*/ 	.byte	0x05
	.zero		1


	//   ....[61]....
        /*04c4*/ 	.word	0x000032e0
        /*04c8*/ 	.word	0x000000ff
        /*04cc*/ 	.word	0x00000000
        /*04d0*/ 	.short	0x010a
        /*04d2*/ 	.byte	0x05
	.zero		1


	//   ....[62]....
        /*04d4*/ 	.word	0x00003380
        /*04d8*/ 	.word	0x000000ff
        /*04dc*/ 	.word	0x00000000
        /*04e0*/ 	.short	0x010a
        /*04e2*/ 	.byte	0x05
	.zero		1


	//   ....[63]....
        /*04e4*/ 	.word	0x00003420
        /*04e8*/ 	.word	0x000000ff
        /*04ec*/ 	.word	0x00000000
        /*04f0*/ 	.short	0x010a
        /*04f2*/ 	.byte	0x05
	.zero		1


	//   ....[64]....
        /*04f4*/ 	.word	0x000034c0
        /*04f8*/ 	.word	0x000000ff
        /*04fc*/ 	.word	0x00000000
        /*0500*/ 	.short	0x010a
        /*0502*/ 	.byte	0x05
	.zero		1


	//   ....[65]....
        /*0504*/ 	.word	0x00003560
        /*0508*/ 	.word	0x000000ff
        /*050c*/ 	.word	0x00000000
        /*0510*/ 	.short	0x010a
        /*0512*/ 	.byte	0x05
	.zero		1


	//   ....[66]....
        /*0514*/ 	.word	0x00003600
        /*0518*/ 	.word	0x000000ff
        /*051c*/ 	.word	0x00000000
        /*0520*/ 	.short	0x010a
        /*0522*/ 	.byte	0x05
	.zero		1


	//   ....[67]....
        /*0524*/ 	.word	0x000036a0
        /*0528*/ 	.word	0x000000ff
        /*052c*/ 	.word	0x00000000
        /*0530*/ 	.short	0x010a
        /*0532*/ 	.byte	0x05
	.zero		1


	//   ....[68]....
        /*0534*/ 	.word	0x00003740
        /*0538*/ 	.word	0x000000ff
        /*053c*/ 	.word	0x00000000
        /*0540*/ 	.short	0x010a
        /*0542*/ 	.byte	0x05
	.zero		1


	//   ....[69]....
        /*0544*/ 	.word	0x000037f0
        /*0548*/ 	.word	0x00000000
        /*054c*/ 	.word	0x00000000
        /*0550*/ 	.short	0x010a
        /*0552*/ 	.byte	0xff
	.zero		1


	//   ....[70]....
        /*0554*/ 	.word	0x00003920
        /*0558*/ 	.word	0x000000ff
        /*055c*/ 	.word	0x00000138
        /*0560*/ 	.short	0x010a
        /*0562*/ 	.byte	0x04
	.zero		1


	//   ....[71]....
        /*0564*/ 	.word	0x000039c0
        /*0568*/ 	.word	0x000000ff
        /*056c*/ 	.word	0x00000130
        /*0570*/ 	.short	0x010a
        /*0572*/ 	.byte	0x04
	.zero		1


	//   ....[72]....
        /*0574*/ 	.word	0x00003a60
        /*0578*/ 	.word	0x000000ff
        /*057c*/ 	.word	0x00000000
        /*0580*/ 	.short	0x0101
        /*0582*/ 	.byte	0x05
	.zero		1


	//   ....[73]....
        /*0584*/ 	.word	0x00003aa0
        /*0588*/ 	.word	0x000000ff
        /*058c*/ 	.word	0x00000138
        /*0590*/ 	.short	0x0106
        /*0592*/ 	.byte	0x04
	.zero		1


	//   ....[74]....
        /*0594*/ 	.word	0x00003ae0
        /*0598*/ 	.word	0x00000000
        /*059c*/ 	.word	0x00000138
        /*05a0*/ 	.short	0x010a
        /*05a2*/ 	.byte	0xff
	.zero		1


	//   ....[75]....
        /*05a4*/ 	.word	0x00003d20
        /*05a8*/ 	.word	0x000000ff
        /*05ac*/ 	.word	0x00000008
        /*05b0*/ 	.short	0x010a
        /*05b2*/ 	.byte	0x05
	.zero		1


	//   ....[76]....
        /*05b4*/ 	.word	0x00003d40
        /*05b8*/ 	.word	0x000000ff
        /*05bc*/ 	.word	0x00000008
        /*05c0*/ 	.short	0x010a
        /*05c2*/ 	.byte	0x05
	.zero		1


	//   ....[77]....
        /*05c4*/ 	.word	0x00003ed0
        /*05c8*/ 	.word	0x000000ff
        /*05cc*/ 	.word	0x00000008
        /*05d0*/ 	.short	0x010a
        /*05d2*/ 	.byte	0x05
	.zero		1


	//   ....[78]....
        /*05d4*/ 	.word	0x00003ef0
        /*05d8*/ 	.word	0x000000ff
        /*05dc*/ 	.word	0x00000008
        /*05e0*/ 	.short	0x010a
        /*05e2*/ 	.byte	0x05
	.zero		1


	//   ....[79]....
        /*05e4*/ 	.word	0x00003fb0
        /*05e8*/ 	.word	0x000000ff
        /*05ec*/ 	.word	0x00000000
        /*05f0*/ 	.short	0x0101
        /*05f2*/ 	.byte	0x04
	.zero		1


	//   ....[80]....
        /*05f4*/ 	.word	0x00004300
        /*05f8*/ 	.word	0x000000ff
        /*05fc*/ 	.word	0x00000130
        /*0600*/ 	.short	0x010a
        /*0602*/ 	.byte	0x11
	.zero		1


	//   ....[81]....
        /*0604*/ 	.word	0x000043a0
        /*0608*/ 	.word	0x000000ff
        /*060c*/ 	.word	0x00000000
        /*0610*/ 	.short	0x0101
        /*0612*/ 	.byte	0x17
	.zero		1


	//   ....[82]....
        /*0614*/ 	.word	0x000043e0
        /*0618*/ 	.word	0x000000ff
        /*061c*/ 	.word	0x00000150
        /*0620*/ 	.short	0x010a
        /*0622*/ 	.byte	0x16
	.zero		1


	//   ....[83]....
        /*0624*/ 	.word	0x00004490
        /*0628*/ 	.word	0x000000ff
        /*062c*/ 	.word	0x00000000
        /*0630*/ 	.short	0x010a
        /*0632*/ 	.byte	0x04
	.zero		1


	//   ....[84]....
        /*0634*/ 	.word	0x000044d0
        /*0638*/ 	.word	0x000000ff
        /*063c*/ 	.word	0x00000000
        /*0640*/ 	.short	0x010a
        /*0642*/ 	.byte	0x0a
	.zero		1


	//   ....[85]....
        /*0644*/ 	.word	0x000045f0
        /*0648*/ 	.word	0x000000ff
        /*064c*/ 	.word	0x00000000
        /*0650*/ 	.short	0x010a
        /*0652*/ 	.byte	0x04
	.zero		1


	//   ....[86]....
        /*0654*/ 	.word	0x00004890
        /*0658*/ 	.word	0x000000ff
        /*065c*/ 	.word	0x00000000
        /*0660*/ 	.short	0x010a
        /*0662*/ 	.byte	0x04
	.zero		1


	//   ....[87]....
        /*0664*/ 	.word	0x00004930
        /*0668*/ 	.word	0x00000000
        /*066c*/ 	.word	0x00000000
        /*0670*/ 	.short	0x010a
        /*0672*/ 	.byte	0xff
	.zero		1


	//   ....[88]....
        /*0674*/ 	.word	0x00004970
        /*0678*/ 	.word	0x00000000
        /*067c*/ 	.word	0x00000000
        /*0680*/ 	.short	0x010a
        /*0682*/ 	.byte	0xff
	.zero		1


	//   ....[89]....
        /*0684*/ 	.word	0x000049e0
        /*0688*/ 	.word	0x000000ff
        /*068c*/ 	.word	0x00000000
        /*0690*/ 	.short	0x0101
        /*0692*/ 	.byte	0x04
	.zero		1


	//   ....[90]....
        /*0694*/ 	.word	0x00004a20
        /*0698*/ 	.word	0x000000ff
        /*069c*/ 	.word	0x00000160
        /*06a0*/ 	.short	0x010a
        /*06a2*/ 	.byte	0x11
	.zero		1


	//   ....[91]....
        /*06a4*/ 	.word	0x00004a90
        /*06a8*/ 	.word	0x000000ff
        /*06ac*/ 	.word	0x00000000
        /*06b0*/ 	.short	0x0101
        /*06b2*/ 	.byte	0x04
	.zero		1


	//   ....[92]....
        /*06b4*/ 	.word	0x00004fa0
        /*06b8*/ 	.word	0x000000ff
        /*06bc*/ 	.word	0x00000130
        /*06c0*/ 	.short	0x010a
        /*06c2*/ 	.byte	0x16
	.zero		1


	//   ....[93]....
        /*06c4*/ 	.word	0x00005040
        /*06c8*/ 	.word	0x000000ff
        /*06cc*/ 	.word	0x00000000
        /*06d0*/ 	.short	0x0101
        /*06d2*/ 	.byte	0x26
	.zero		1


	//   ....[94]....
        /*06d4*/ 	.word	0x00005590
        /*06d8*/ 	.word	0x000000ff
        /*06dc*/ 	.word	0x00000128
        /*06e0*/ 	.short	0x010a
        /*06e2*/ 	.byte	0x16
	.zero		1


	//   ....[95]....
        /*06e4*/ 	.word	0x00005730
        /*06e8*/ 	.word	0x000000ff
        /*06ec*/ 	.word	0x00000110
        /*06f0*/ 	.short	0x010a
        /*06f2*/ 	.byte	0x16
	.zero		1


	//   ....[96]....
        /*06f4*/ 	.word	0x00005a20
        /*06f8*/ 	.word	0x000000ff
        /*06fc*/ 	.word	0x00000100
        /*0700*/ 	.short	0x010b
        /*0702*/ 	.byte	0x16
	.zero		1


	//   ....[97]....
        /*0704*/ 	.word	0x00005a30
        /*0708*/ 	.word	0x000000ff
        /*070c*/ 	.word	0x00000000
        /*0710*/ 	.short	0x0101
        /*0712*/ 	.byte	0x2d
	.zero		1


	//   ....[98]....
        /*0714*/ 	.word	0x00005a40
        /*0718*/ 	.word	0x000000ff
        /*071c*/ 	.word	0x00000118
        /*0720*/ 	.short	0x010a
        /*0722*/ 	.byte	0x16
	.zero		1


	//   ....[99]....
        /*0724*/ 	.word	0x00005c10
        /*0728*/ 	.word	0x000000ff
        /*072c*/ 	.word	0x00000108
        /*0730*/ 	.short	0x010b
        /*0732*/ 	.byte	0x16
	.zero		1


	//   ....[100]....
        /*0734*/ 	.word	0x00005c20
        /*0738*/ 	.word	0x000000ff
        /*073c*/ 	.word	0x00000000
        /*0740*/ 	.short	0x0101
        /*0742*/ 	.byte	0x2c
	.zero		1


	//   ....[101]....
        /*0744*/ 	.word	0x00005c50
        /*0748*/ 	.word	0x000000ff
        /*074c*/ 	.word	0x00000110
        /*0750*/ 	.short	0x010a
        /*0752*/ 	.byte	0x16
	.zero		1


	//   ....[102]....
        /*0754*/ 	.word	0x00005c90
        /*0758*/ 	.word	0x00000000
        /*075c*/ 	.word	0x00000118
        /*0760*/ 	.short	0x010a
        /*0762*/ 	.byte	0xff
	.zero		1


	//   ....[103]....
        /*0764*/ 	.word	0x00006010
        /*0768*/ 	.word	0x000000ff
        /*076c*/ 	.word	0x00000130
        /*0770*/ 	.short	0x010a
        /*0772*/ 	.byte	0x32
	.zero		1


	//   ....[104]....
        /*0774*/ 	.word	0x000060e0
        /*0778*/ 	.word	0x000000ff
        /*077c*/ 	.word	0x00000000
        /*0780*/ 	.short	0x0101
        /*0782*/ 	.byte	0x04
	.zero		1


	//   ....[105]....
        /*0784*/ 	.word	0x00006d80
        /*0788*/ 	.word	0x00000000
        /*078c*/ 	.word	0x00000100
        /*0790*/ 	.short	0x010a
        /*0792*/ 	.byte	0xff
	.zero		1


	//   ....[106]....
        /*0794*/ 	.word	0x00006e20
        /*0798*/ 	.word	0x000000bb
        /*079c*/ 	.word	0x00000140
        /*07a0*/ 	.short	0x010a
        /*07a2*/ 	.byte	0xff
	.zero		1


	//   ....[107]....
        /*07a4*/ 	.word	0x00007080
        /*07a8*/ 	.word	0x00000000
        /*07ac*/ 	.word	0x00000100
        /*07b0*/ 	.short	0x010a
        /*07b2*/ 	.byte	0xff
	.zero		1


	//   ....[108]....
        /*07b4*/ 	.word	0x000071d0
        /*07b8*/ 	.word	0x00000002
        /*07bc*/ 	.word	0x00000000
        /*07c0*/ 	.short	0x0101
        /*07c2*/ 	.byte	0xff
	.zero		1


	//   ....[109]....
        /*07c4*/ 	.word	0x00007230
        /*07c8*/ 	.word	0x000000bb
        /*07cc*/ 	.word	0x00000140
        /*07d0*/ 	.short	0x010a
        /*07d2*/ 	.byte	0xff
	.zero		1


	//   ....[110]....
        /*07d4*/ 	.word	0x00008610
        /*07d8*/ 	.word	0x000000c7
        /*07dc*/ 	.word	0x00000100
        /*07e0*/ 	.short	0x010a
        /*07e2*/ 	.byte	0xff
	.zero		1


	//   ....[111]....
        /*07e4*/ 	.word	0x000086f0
        /*07e8*/ 	.word	0x000000c7
        /*07ec*/ 	.word	0x00000100
        /*07f0*/ 	.short	0x010a
        /*07f2*/ 	.byte	0xff
	.zero		1


	//   ....[112]....
        /*07f4*/ 	.word	0x00008820
        /*07f8*/ 	.word	0x00000000
        /*07fc*/ 	.word	0x00000000
        /*0800*/ 	.short	0x0101
        /*0802*/ 	.byte	0xff
	.zero		1


	//   ....[113]....
        /*0804*/ 	.word	0x00008c50
        /*0808*/ 	.word	0x000000bb
        /*080c*/ 	.word	0x00000000
        /*0810*/ 	.short	0x0101
        /*0812*/ 	.byte	0xff
	.zero		1


	//   ....[114]....
        /*0814*/ 	.word	0x00009cd0
        /*0818*/ 	.word	0x00000000
        /*081c*/ 	.word	0x00000080
        /*0820*/ 	.short	0x010a
        /*0822*/ 	.byte	0xff
	.zero		1


	//   ....[115]....
        /*0824*/ 	.word	0x00009d30
        /*0828*/ 	.word	0x00000000
        /*082c*/ 	.word	0x00000080
        /*0830*/ 	.short	0x010a
        /*0832*/ 	.byte	0xff
	.zero		1


	//   ....[116]....
        /*0834*/ 	.word	0x00009d90
        /*0838*/ 	.word	0x00000000
        /*083c*/ 	.word	0x00000130
        /*0840*/ 	.short	0x010a
        /*0842*/ 	.byte	0xff
	.zero		1


	//   ....[117]....
        /*0844*/ 	.word	0x00009df0
        /*0848*/ 	.word	0x00000000
        /*084c*/ 	.word	0x00000000
        /*0850*/ 	.short	0x010a
        /*0852*/ 	.byte	0xff
	.zero		1


	//   ....[118]....
        /*0854*/ 	.word	0x00009e50
        /*0858*/ 	.word	0x00000000
        /*085c*/ 	.word	0x00000000
        /*0860*/ 	.short	0x010a
        /*0862*/ 	.byte	0xff
	.zero		1


	//   ....[119]....
        /*0864*/ 	.word	0x00009eb0
        /*0868*/ 	.word	0x00000000
        /*086c*/ 	.word	0x00000000
        /*0870*/ 	.short	0x010a
        /*0872*/ 	.byte	0xff
	.zero		1


	//   ....[120]....
        /*0874*/ 	.word	0x00009f10
        /*0878*/ 	.word	0x00000000
        /*087c*/ 	.word	0x00000000
        /*0880*/ 	.short	0x010a
        /*0882*/ 	.byte	0xff
	.zero		1


	//   ....[121]....
        /*0884*/ 	.word	0x00009f70
        /*0888*/ 	.word	0x00000000
        /*088c*/ 	.word	0x00000000
        /*0890*/ 	.short	0x010a
        /*0892*/ 	.byte	0xff
	.zero		1


	//   ....[122]....
        /*0894*/ 	.word	0x00009fd0
        /*0898*/ 	.word	0x00000000
        /*089c*/ 	.word	0x00000000
        /*08a0*/ 	.short	0x010a
        /*08a2*/ 	.byte	0xff
	.zero		1


	//   ....[123]....
        /*08a4*/ 	.word	0x0000a030
        /*08a8*/ 	.word	0x00000000
        /*08ac*/ 	.word	0x00000000
        /*08b0*/ 	.short	0x010a
        /*08b2*/ 	.byte	0xff
	.zero		1


	//   ....[124]....
        /*08b4*/ 	.word	0x0000a090
        /*08b8*/ 	.word	0x00000000
        /*08bc*/ 	.word	0x00000000
        /*08c0*/ 	.short	0x010a
        /*08c2*/ 	.byte	0xff
	.zero		1


	//   ....[125]....
        /*08c4*/ 	.word	0x0000a0f0
        /*08c8*/ 	.word	0x00000000
        /*08cc*/ 	.word	0x00000000
        /*08d0*/ 	.short	0x010a
        /*08d2*/ 	.byte	0xff
	.zero		1


	//   ....[126]....
        /*08d4*/ 	.word	0x0000a150
        /*08d8*/ 	.word	0x00000000
        /*08dc*/ 	.word	0x00000000
        /*08e0*/ 	.short	0x010a
        /*08e2*/ 	.byte	0xff
	.zero		1


	//   ....[127]....
        /*08e4*/ 	.word	0x0000a1b0
        /*08e8*/ 	.word	0x00000000
        /*08ec*/ 	.word	0x00000000
        /*08f0*/ 	.short	0x010a
        /*08f2*/ 	.byte	0xff
	.zero		1


	//   ....[128]....
        /*08f4*/ 	.word	0x0000a210
        /*08f8*/ 	.word	0x00000000
        /*08fc*/ 	.word	0x00000000
        /*0900*/ 	.short	0x010a
        /*0902*/ 	.byte	0xff
	.zero		1


	//   ....[129]....
        /*0904*/ 	.word	0x0000a270
        /*0908*/ 	.word	0x00000000
        /*090c*/ 	.word	0x00000000
        /*0910*/ 	.short	0x010a
        /*0912*/ 	.byte	0xff
	.zero		1


	//   ....[130]....
        /*0914*/ 	.word	0x0000a2d0
        /*0918*/ 	.word	0x00000000
        /*091c*/ 	.word	0x00000000
        /*0920*/ 	.short	0x010a
        /*0922*/ 	.byte	0xff
	.zero		1


	//   ....[131]....
        /*0924*/ 	.word	0x0000a330
        /*0928*/ 	.word	0x00000000
        /*092c*/ 	.word	0x00000000
        /*0930*/ 	.short	0x010a
        /*0932*/ 	.byte	0xff
	.zero		1


	//   ....[132]....
        /*0934*/ 	.word	0x0000a390
        /*0938*/ 	.word	0x00000004
        /*093c*/ 	.word	0x00000138
        /*0940*/ 	.short	0x010a
        /*0942*/ 	.byte	0xff
	.zero		1


	//   ....[133]....
        /*0944*/ 	.word	0x0000a3f0
        /*0948*/ 	.word	0x00000004
        /*094c*/ 	.word	0x00000130
        /*0950*/ 	.short	0x010a
        /*0952*/ 	.byte	0xff
	.zero		1


	//   ....[134]....
        /*0954*/ 	.word	0x0000a450
        /*0958*/ 	.word	0x00000005
        /*095c*/ 	.word	0x00000008
        /*0960*/ 	.short	0x010a
        /*0962*/ 	.byte	0xff
	.zero		1


	//   ....[135]....
        /*0964*/ 	.word	0x0000a540
        /*0968*/ 	.word	0x00000003
        /*096c*/ 	.word	0x00000008
        /*0970*/ 	.short	0x010a
        /*0972*/ 	.byte	0xff
	.zero		1


	//   ....[136]....
        /*0974*/ 	.word	0x0000a5a0
        /*0978*/ 	.word	0x00000004
        /*097c*/ 	.word	0x00000130
        /*0980*/ 	.short	0x010a
        /*0982*/ 	.byte	0xff
	.zero		1


	//   ....[137]....
        /*0984*/ 	.word	0x0000a600
        /*0988*/ 	.word	0x00000004
        /*098c*/ 	.word	0x00000150
        /*0990*/ 	.short	0x010a
        /*0992*/ 	.byte	0xff
	.zero		1


	//   ....[138]....
        /*0994*/ 	.word	0x0000a660
        /*0998*/ 	.word	0x00000004
        /*099c*/ 	.word	0x00000000
        /*09a0*/ 	.short	0x010a
        /*09a2*/ 	.byte	0xff
	.zero		1


	//   ....[139]....
        /*09a4*/ 	.word	0x0000a6c0
        /*09a8*/ 	.word	0x00000000
        /*09ac*/ 	.word	0x00000000
        /*09b0*/ 	.short	0x010a
        /*09b2*/ 	.byte	0xff
	.zero		1


	//   ....[140]....
        /*09b4*/ 	.word	0x0000a720
        /*09b8*/ 	.word	0x00000000
        /*09bc*/ 	.word	0x00000160
        /*09c0*/ 	.short	0x010a
        /*09c2*/ 	.byte	0xff
	.zero		1


	//   ....[141]....
        /*09c4*/ 	.word	0x0000a780
        /*09c8*/ 	.word	0x00000000
        /*09cc*/ 	.word	0x00000130
        /*09d0*/ 	.short	0x010a
        /*09d2*/ 	.byte	0xff
	.zero		1


	//   ....[142]....
        /*09d4*/ 	.word	0x0000a7e0
        /*09d8*/ 	.word	0x00000000
        /*09dc*/ 	.word	0x00000128
        /*09e0*/ 	.short	0x010a
        /*09e2*/ 	.byte	0xff
	.zero		1


	//   ....[143]....
        /*09e4*/ 	.word	0x0000a840
        /*09e8*/ 	.word	0x00000002
        /*09ec*/ 	.word	0x00000110
        /*09f0*/ 	.short	0x010a
        /*09f2*/ 	.byte	0xff
	.zero		1


	//   ....[144]....
        /*09f4*/ 	.word	0x0000a8a0
        /*09f8*/ 	.word	0x00000000
        /*09fc*/ 	.word	0x00000118
        /*0a00*/ 	.short	0x010a
        /*0a02*/ 	.byte	0xff
	.zero		1


	//   ....[145]....
        /*0a04*/ 	.word	0x0000a900
        /*0a08*/ 	.word	0x00000000
        /*0a0c*/ 	.word	0x00000110
        /*0a10*/ 	.short	0x010a
        /*0a12*/ 	.byte	0xff
	.zero		1


	//   ....[146]....
        /*0a14*/ 	.word	0x0000a960
        /*0a18*/ 	.word	0x00000000
        /*0a1c*/ 	.word	0x00000130
        /*0a20*/ 	.short	0x010a
        /*0a22*/ 	.byte	0xff
	.zero		1


	//   ....[147]....
        /*0a24*/ 	.word	0x0000a9b0
        /*0a28*/ 	.word	0x00000000
        /*0a2c*/ 	.word	0x00000100
        /*0a30*/ 	.short	0x010a
        /*0a32*/ 	.byte	0xff
	.zero		1


	//   ....[148]....
        /*0a34*/ 	.word	0x0000aa00
        /*0a38*/ 	.word	0x000000bb
        /*0a3c*/ 	.word	0x00000140
        /*0a40*/ 	.short	0x010a
        /*0a42*/ 	.byte	0xff
	.zero		1


	//   ....[149]....
        /*0a44*/ 	.word	0x0000aa50
        /*0a48*/ 	.word	0x000000c7
        /*0a4c*/ 	.word	0x00000100
        /*0a50*/ 	.short	0x010a
        /*0a52*/ 	.byte	0xff
	.zero		1


	//----- nvinfo : EIATTR_NUM_MBARRIERS
	.align		4
.L_47:
        /*0a54*/ 	.byte	0x03, 0x38
        /*0a56*/ 	.short	0x002d


	//----- nvinfo : EIATTR_EXIT_INSTR_OFFSETS
	.align		4
        /*0a58*/ 	.byte	0x04, 0x1c
        /*0a5a*/ 	.short	(.L_49 - .L_48)


	//   ....[0]....
.L_48:
        /*0a5c*/ 	.word	0x00003820


	//   ....[1]....
        /*0a60*/ 	.word	0x00003ab0


	//   ....[2]....
        /*0a64*/ 	.word	0x00003b10


	//   ....[3]....
        /*0a68*/ 	.word	0x00004cb0


	//   ....[4]....
        /*0a6c*/ 	.word	0x00005cc0


	//   ....[5]....
        /*0a70*/ 	.word	0x00005d00


	//   ....[6]....
        /*0a74*/ 	.word	0x00009cb0


	//----- nvinfo : EIATTR_MAX_THREADS
	.align		4
.L_49:
        /*0a78*/ 	.byte	0x04, 0x05
        /*0a7a*/ 	.short	(.L_51 - .L_50)
.L_50:
        /*0a7c*/ 	.word	0x00000100
        /*0a80*/ 	.word	0x00000001
        /*0a84*/ 	.word	0x00000001


	//----- nvinfo : EIATTR_CRS_STACK_SIZE
	.align		4
.L_51:
        /*0a88*/ 	.byte	0x04, 0x1e
        /*0a8a*/ 	.short	(.L_53 - .L_52)
.L_52:
        /*0a8c*/ 	.word	0x00000000


	//----- nvinfo : EIATTR_CBANK_PARAM_SIZE
	.align		4
.L_53:
        /*0a90*/ 	.byte	0x03, 0x19
        /*0a92*/ 	.short	0x0900


	//----- nvinfo : EIATTR_PARAM_CBANK
	.align		4
        /*0a94*/ 	.byte	0x04, 0x0a
        /*0a96*/ 	.short	(.L_55 - .L_54)
	.align		4
.L_54:
        /*0a98*/ 	.word	index@(.nv.constant0._ZN7cutlass13device_kernelINS_4conv6kernel13ConvUniversalINS1_16ConvProblemShapeILNS1_8OperatorE1ELi3EEENS1_10collective14CollectiveConvINS1_47MainloopSm100TmaUmmaWarpSpecializedImplicitGemmILS5_1ELi16ELi3ELi1ELi2EN4cute5tupleIJNSA_1CILi2EEENSC_ILi1EEESE_EEEEENSB_IJNSC_ILi256EEENSC_ILi128EEENSB_IJNSC_ILi64EEEEEEEEENS_12float_e4m3_tESM_NSA_8TiledMMAINSA_8MMA_AtomIJNSA_10MMA_TraitsINSA_25SM100_MMA_F8F6F4_2x1SM_SSEJSM_SM_fSH_SI_NSA_17integral_constantINSA_4UMMA5MajorELST_0EEENSR_IST_LST_1EEENSR_INSS_7ScaleInELSW_0EEESX_EEEEEENSA_6LayoutINSB_IJSE_SE_SE_EEENSB_IJNSC_ILi0EEES12_S12_EEEEENSB_IJNSA_10UnderscoreES15_S15_EEEEENS7_6detail27Sm100ImplicitGemmTileTraitsINSA_25SM100_TMA_2SM_LOAD_IM2COLENSA_14ComposedLayoutINSA_7SwizzleILi2ELi4ELi3EEENSA_18smem_ptr_flag_bitsILi8EEENS10_INSB_IJNSC_ILi8EEESJ_EEENSB_IJSJ_SE_EEEEEEEvEENS19_INSA_18SM100_TMA_2SM_LOADENS1B_IS1D_S1F_NS10_INSB_IJSJ_S1G_EEENSB_IJSE_SJ_EEEEEEEvEEEENS_8epilogue10collective18CollectiveEpilogueINS1T_23Sm100TmaWarpSpecializedILi2ELi2ELi64ELb0ELb0EEEJNSB_IJSI_SI_SK_EEENSB_IJNS10_ISI_SE_EENS10_ISJ_SE_EEEEESM_NSB_IJNSB_IJllllEEESE_S12_EEESM_S23_NS1T_6fusion15FusionCallbacksIS1X_NS24_17LinearCombinationISM_fSM_fLNS_15FloatRoundStyleE2EEES1Y_S21_JEEENSA_5SM1004TMEM4LOAD26SM100_TMEM_LOAD_32dp32b64xENSA_20SM90_TMA_LOAD_IM2COLES1K_NSA_39AutoVectorizingCopyWithAssumedAlignmentILi128EEENSA_21SM90_TMA_STORE_IM2COLES1K_S2G_S2G_EEEvvEEEEvNT_6ParamsE)
        /*0a9c*/ 	.short	0x0380
        /*0a9e*/ 	.short	0x0900


	//----- nvinfo : EIATTR_SW_WAR
	.align		4
.L_55:
        /*0aa0*/ 	.byte	0x04, 0x36
        /*0aa2*/ 	.short	(.L_57 - .L_56)
.L_56:
        /*0aa4*/ 	.word	0x00000008
.L_57:


//--------------------- .nv.callgraph             --------------------------
	.section	.nv.callgraph,"",@"SHT_CUDA_CALLGRAPH"
	.align	4
	.sectionentsize	8
	.align		4
        /*0000*/ 	.word	0x00000000
	.align		4
        /*0004*/ 	.word	0xffffffff
	.align		4
        /*0008*/ 	.word	index@(_ZN7cutlass13device_kernelINS_4conv6kernel13ConvUniversalINS1_16ConvProblemShapeILNS1_8OperatorE1ELi3EEENS1_10collective14CollectiveConvINS1_47MainloopSm100TmaUmmaWarpSpecializedImplicitGemmILS5_1ELi16ELi3ELi1ELi2EN4cute5tupleIJNSA_1CILi2EEENSC_ILi1EEESE_EEEEENSB_IJNSC_ILi256EEENSC_ILi128EEENSB_IJNSC_ILi64EEEEEEEEENS_12float_e4m3_tESM_NSA_8TiledMMAINSA_8MMA_AtomIJNSA_10MMA_TraitsINSA_25SM100_MMA_F8F6F4_2x1SM_SSEJSM_SM_fSH_SI_NSA_17integral_constantINSA_4UMMA5MajorELST_0EEENSR_IST_LST_1EEENSR_INSS_7ScaleInELSW_0EEESX_EEEEEENSA_6LayoutINSB_IJSE_SE_SE_EEENSB_IJNSC_ILi0EEES12_S12_EEEEENSB_IJNSA_10UnderscoreES15_S15_EEEEENS7_6detail27Sm100ImplicitGemmTileTraitsINSA_25SM100_TMA_2SM_LOAD_IM2COLENSA_14ComposedLayoutINSA_7SwizzleILi2ELi4ELi3EEENSA_18smem_ptr_flag_bitsILi8EEENS10_INSB_IJNSC_ILi8EEESJ_EEENSB_IJSJ_SE_EEEEEEEvEENS19_INSA_18SM100_TMA_2SM_LOADENS1B_IS1D_S1F_NS10_INSB_IJSJ_S1G_EEENSB_IJSE_SJ_EEEEEEEvEEEENS_8epilogue10collective18CollectiveEpilogueINS1T_23Sm100TmaWarpSpecializedILi2ELi2ELi64ELb0ELb0EEEJNSB_IJSI_SI_SK_EEENSB_IJNS10_ISI_SE_EENS10_ISJ_SE_EEEEESM_NSB_IJNSB_IJllllEEESE_S12_EEESM_S23_NS1T_6fusion15FusionCallbacksIS1X_NS24_17LinearCombinationISM_fSM_fLNS_15FloatRoundStyleE2EEES1Y_S21_JEEENSA_5SM1004TMEM4LOAD26SM100_TMEM_LOAD_32dp32b64xENSA_20SM90_TMA_LOAD_IM2COLES1K_NSA_39AutoVectorizingCopyWithAssumedAlignmentILi128EEENSA_21SM90_TMA_STORE_IM2COLES1K_S2G_S2G_EEEvvEEEEvNT_6ParamsE)
	.align		4
        /*000c*/ 	.word	index@(__assertfail)
	.align		4
        /*0010*/ 	.word	0x00000000
	.align		4
        /*0014*/ 	.word	0xfffffffe
	.align		4
        /*0018*/ 	.word	0x00000000
	.align		4
        /*001c*/ 	.word	0xfffffffd
	.align		4
        /*0020*/ 	.word	0x00000000
	.align		4
        /*0024*/ 	.word	0xfffffffc


//--------------------- .nv.constant4             --------------------------
	.section	.nv.constant4,"a",@progbits
	.align	8
	.align		8
.nv.constant4:
        /*0000*/ 	.dword	__assertfail
	.align		8
        /*0008*/ 	.dword	__unnamed_1
	.align		8
        /*0010*/ 	.dword	__unnamed_2
	.align		8
        /*0018*/ 	.dword	_ZN39_INTERNAL_86e0fd9c_4_k_cu_ef43b218_29944cuda3std3__45__cpo5beginE
	.align		8
        /*0020*/ 	.dword	_ZN39_INTERNAL_86e0fd9c_4_k_cu_ef43b218_29944cuda3std3__45__cpo3endE
	.align		8
        /*0028*/ 	.dword	_ZN39_INTERNAL_86e0fd9c_4_k_cu_ef43b218_29944cuda3std3__45__cpo6cbeginE
	.align		8
        /*0030*/ 	.dword	_ZN39_INTERNAL_86e0fd9c_4_k_cu_ef43b218_29944cuda3std3__45__cpo4cendE
	.align		8
        /*0038*/ 	.dword	_ZN39_INTERNAL_86e0fd9c_4_k_cu_ef43b218_29944cuda3std3__441_GLOBAL__N__86e0fd9c_4_k_cu_ef43b218_29946ignoreE
	.align		8
        /*0040*/ 	.dword	_ZN39_INTERNAL_86e0fd9c_4_k_cu_ef43b218_29944cuda3std3__419piecewise_constructE
	.align		8
        /*0048*/ 	.dword	_ZN39_INTERNAL_86e0fd9c_4_k_cu_ef43b218_29944cuda3std3__48in_placeE
	.align		8
        /*0050*/ 	.dword	_ZN39_INTERNAL_86e0fd9c_4_k_cu_ef43b218_29944cuda3std6ranges3__45__cpo4swapE
	.align		8
        /*0058*/ 	.dword	_ZN39_INTERNAL_86e0fd9c_4_k_cu_ef43b218_29944cuda3std6ranges3__45__cpo9iter_moveE
	.align		8
        /*0060*/ 	.dword	_ZN39_INTERNAL_86e0fd9c_4_k_cu_ef43b218_29944cute7productE
	.align		8
        /*0068*/ 	.dword	_ZN39_INTERNAL_86e0fd9c_4_k_cu_ef43b218_29944cute1_E
	.align		8
        /*0070*/ 	.dword	$str$27
	.align		8
        /*0078*/ 	.dword	$str$28
	.align		8
        /*0080*/ 	.dword	$str$29
	.align		8
        /*0088*/ 	.dword	$str$30


//--------------------- .text._ZN7cutlass13device_kernelINS_4conv6kernel13ConvUniversalINS1_16ConvProblemShapeILNS1_8OperatorE1ELi3EEENS1_10collective14CollectiveConvINS1_47MainloopSm100TmaUmmaWarpSpecializedImplicitGemmILS5_1ELi16ELi3ELi1ELi2EN4cute5tupleIJNSA_1CILi2EEENSC_ILi1EEESE_EEEEENSB_IJNSC_ILi256EEENSC_ILi128EEENSB_IJNSC_ILi64EEEEEEEEENS_12float_e4m3_tESM_NSA_8TiledMMAINSA_8MMA_AtomIJNSA_10MMA_TraitsINSA_25SM100_MMA_F8F6F4_2x1SM_SSEJSM_SM_fSH_SI_NSA_17integral_constantINSA_4UMMA5MajorELST_0EEENSR_IST_LST_1EEENSR_INSS_7ScaleInELSW_0EEESX_EEEEEENSA_6LayoutINSB_IJSE_SE_SE_EEENSB_IJNSC_ILi0EEES12_S12_EEEEENSB_IJNSA_10UnderscoreES15_S15_EEEEENS7_6detail27Sm100ImplicitGemmTileTraitsINSA_25SM100_TMA_2SM_LOAD_IM2COLENSA_14ComposedLayoutINSA_7SwizzleILi2ELi4ELi3EEENSA_18smem_ptr_flag_bitsILi8EEENS10_INSB_IJNSC_ILi8EEESJ_EEENSB_IJSJ_SE_EEEEEEEvEENS19_INSA_18SM100_TMA_2SM_LOADENS1B_IS1D_S1F_NS10_INSB_IJSJ_S1G_EEENSB_IJSE_SJ_EEEEEEEvEEEENS_8epilogue10collective18CollectiveEpilogueINS1T_23Sm100TmaWarpSpecializedILi2ELi2ELi64ELb0ELb0EEEJNSB_IJSI_SI_SK_EEENSB_IJNS10_ISI_SE_EENS10_ISJ_SE_EEEEESM_NSB_IJNSB_IJllllEEESE_S12_EEESM_S23_NS1T_6fusion15FusionCallbacksIS1X_NS24_17LinearCombinationISM_fSM_fLNS_15FloatRoundStyleE2EEES1Y_S21_JEEENSA_5SM1004TMEM4LOAD26SM100_TMEM_LOAD_32dp32b64xENSA_20SM90_TMA_LOAD_IM2COLES1K_NSA_39AutoVectorizingCopyWithAssumedAlignmentILi128EEENSA_21SM90_TMA_STORE_IM2COLES1K_S2G_S2G_EEEvvEEEEvNT_6ParamsE --------------------------
	.section	.text._ZN7cutlass13device_kernelINS_4conv6kernel13ConvUniversalINS1_16ConvProblemShapeILNS1_8OperatorE1ELi3EEENS1_10collective14CollectiveConvINS1_47MainloopSm100TmaUmmaWarpSpecializedImplicitGemmILS5_1ELi16ELi3ELi1ELi2EN4cute5tupleIJNSA_1CILi2EEENSC_ILi1EEESE_EEEEENSB_IJNSC_ILi256EEENSC_ILi128EEENSB_IJNSC_ILi64EEEEEEEEENS_12float_e4m3_tESM_NSA_8TiledMMAINSA_8MMA_AtomIJNSA_10MMA_TraitsINSA_25SM100_MMA_F8F6F4_2x1SM_SSEJSM_SM_fSH_SI_NSA_17integral_constantINSA_4UMMA5MajorELST_0EEENSR_IST_LST_1EEENSR_INSS_7ScaleInELSW_0EEESX_EEEEEENSA_6LayoutINSB_IJSE_SE_SE_EEENSB_IJNSC_ILi0EEES12_S12_EEEEENSB_IJNSA_10UnderscoreES15_S15_EEEEENS7_6detail27Sm100ImplicitGemmTileTraitsINSA_25SM100_TMA_2SM_LOAD_IM2COLENSA_14ComposedLayoutINSA_7SwizzleILi2ELi4ELi3EEENSA_18smem_ptr_flag_bitsILi8EEENS10_INSB_IJNSC_ILi8EEESJ_EEENSB_IJSJ_SE_EEEEEEEvEENS19_INSA_18SM100_TMA_2SM_LOADENS1B_IS1D_S1F_NS10_INSB_IJSJ_S1G_EEENSB_IJSE_SJ_EEEEEEEvEEEENS_8epilogue10collective18CollectiveEpilogueINS1T_23Sm100TmaWarpSpecializedILi2ELi2ELi64ELb0ELb0EEEJNSB_IJSI_SI_SK_EEENSB_IJNS10_ISI_SE_EENS10_ISJ_SE_EEEEESM_NSB_IJNSB_IJllllEEESE_S12_EEESM_S23_NS1T_6fusion15FusionCallbacksIS1X_NS24_17LinearCombinationISM_fSM_fLNS_15FloatRoundStyleE2EEES1Y_S21_JEEENSA_5SM1004TMEM4LOAD26SM100_TMEM_LOAD_32dp32b64xENSA_20SM90_TMA_LOAD_IM2COLES1K_NSA_39AutoVectorizingCopyWithAssumedAlignmentILi128EEENSA_21SM90_TMA_STORE_IM2COLES1K_S2G_S2G_EEEvvEEEEvNT_6ParamsE,"ax",@progbits
	.align	128
.text._ZN7cutlass13device_kernelINS_4conv6kernel13ConvUniversalINS1_16ConvProblemShapeILNS1_8OperatorE1ELi3EEENS1_10collective14CollectiveConvINS1_47MainloopSm100TmaUmmaWarpSpecializedImplicitGemmILS5_1ELi16ELi3ELi1ELi2EN4cute5tupleIJNSA_1CILi2EEENSC_ILi1EEESE_EEEEENSB_IJNSC_ILi256EEENSC_ILi128EEENSB_IJNSC_ILi64EEEEEEEEENS_12float_e4m3_tESM_NSA_8TiledMMAINSA_8MMA_AtomIJNSA_10MMA_TraitsINSA_25SM100_MMA_F8F6F4_2x1SM_SSEJSM_SM_fSH_SI_NSA_17integral_constantINSA_4UMMA5MajorELST_0EEENSR_IST_LST_1EEENSR_INSS_7ScaleInELSW_0EEESX_EEEEEENSA_6LayoutINSB_IJSE_SE_SE_EEENSB_IJNSC_ILi0EEES12_S12_EEEEENSB_IJNSA_10UnderscoreES15_S15_EEEEENS7_6detail27Sm100ImplicitGemmTileTraitsINSA_25SM100_TMA_2SM_LOAD_IM2COLENSA_14ComposedLayoutINSA_7SwizzleILi2ELi4ELi3EEENSA_18smem_ptr_flag_bitsILi8EEENS10_INSB_IJNSC_ILi8EEESJ_EEENSB_IJSJ_SE_EEEEEEEvEENS19_INSA_18SM100_TMA_2SM_LOADENS1B_IS1D_S1F_NS10_INSB_IJSJ_S1G_EEENSB_IJSE_SJ_EEEEEEEvEEEENS_8epilogue10collective18CollectiveEpilogueINS1T_23Sm100TmaWarpSpecializedILi2ELi2ELi64ELb0ELb0EEEJNSB_IJSI_SI_SK_EEENSB_IJNS10_ISI_SE_EENS10_ISJ_SE_EEEEESM_NSB_IJNSB_IJllllEEESE_S12_EEESM_S23_NS1T_6fusion15FusionCallbacksIS1X_NS24_17LinearCombinationISM_fSM_fLNS_15FloatRoundStyleE2EEES1Y_S21_JEEENSA_5SM1004TMEM4LOAD26SM100_TMEM_LOAD_32dp32b64xENSA_20SM90_TMA_LOAD_IM2COLES1K_NSA_39AutoVectorizingCopyWithAssumedAlignmentILi128EEENSA_21SM90_TMA_STORE_IM2COLES1K_S2G_S2G_EEEvvEEEEvNT_6ParamsE:
        .type           _ZN7cutlass13device_kernelINS_4conv6kernel13ConvUniversalINS1_16ConvProblemShapeILNS1_8OperatorE1ELi3EEENS1_10collective14CollectiveConvINS1_47MainloopSm100TmaUmmaWarpSpecializedImplicitGemmILS5_1ELi16ELi3ELi1ELi2EN4cute5tupleIJNSA_1CILi2EEENSC_ILi1EEESE_EEEEENSB_IJNSC_ILi256EEENSC_ILi128EEENSB_IJNSC_ILi64EEEEEEEEENS_12float_e4m3_tESM_NSA_8TiledMMAINSA_8MMA_AtomIJNSA_10MMA_TraitsINSA_25SM100_MMA_F8F6F4_2x1SM_SSEJSM_SM_fSH_SI_NSA_17integral_constantINSA_4UMMA5MajorELST_0EEENSR_IST_LST_1EEENSR_INSS_7ScaleInELSW_0EEESX_EEEEEENSA_6LayoutINSB_IJSE_SE_SE_EEENSB_IJNSC_ILi0EEES12_S12_EEEEENSB_IJNSA_10UnderscoreES15_S15_EEEEENS7_6detail27Sm100ImplicitGemmTileTraitsINSA_25SM100_TMA_2SM_LOAD_IM2COLENSA_14ComposedLayoutINSA_7SwizzleILi2ELi4ELi3EEENSA_18smem_ptr_flag_bitsILi8EEENS10_INSB_IJNSC_ILi8EEESJ_EEENSB_IJSJ_SE_EEEEEEEvEENS19_INSA_18SM100_TMA_2SM_LOADENS1B_IS1D_S1F_NS10_INSB_IJSJ_S1G_EEENSB_IJSE_SJ_EEEEEEEvEEEENS_8epilogue10collective18CollectiveEpilogueINS1T_23Sm100TmaWarpSpecializedILi2ELi2ELi64ELb0ELb0EEEJNSB_IJSI_SI_SK_EEENSB_IJNS10_ISI_SE_EENS10_ISJ_SE_EEEEESM_NSB_IJNSB_IJllllEEESE_S12_EEESM_S23_NS1T_6fusion15FusionCallbacksIS1X_NS24_17LinearCombinationISM_fSM_fLNS_15FloatRoundStyleE2EEES1Y_S21_JEEENSA_5SM1004TMEM4LOAD26SM100_TMEM_LOAD_32dp32b64xENSA_20SM90_TMA_LOAD_IM2COLES1K_NSA_39AutoVectorizingCopyWithAssumedAlignmentILi128EEENSA_21SM90_TMA_STORE_IM2COLES1K_S2G_S2G_EEEvvEEEEvNT_6ParamsE,@function
        .size           _ZN7cutlass13device_kernelINS_4conv6kernel13ConvUniversalINS1_16ConvProblemShapeILNS1_8OperatorE1ELi3EEENS1_10collective14CollectiveConvINS1_47MainloopSm100TmaUmmaWarpSpecializedImplicitGemmILS5_1ELi16ELi3ELi1ELi2EN4cute5tupleIJNSA_1CILi2EEENSC_ILi1EEESE_EEEEENSB_IJNSC_ILi256EEENSC_ILi128EEENSB_IJNSC_ILi64EEEEEEEEENS_12float_e4m3_tESM_NSA_8TiledMMAINSA_8MMA_AtomIJNSA_10MMA_TraitsINSA_25SM100_MMA_F8F6F4_2x1SM_SSEJSM_SM_fSH_SI_NSA_17integral_constantINSA_4UMMA5MajorELST_0EEENSR_IST_LST_1EEENSR_INSS_7ScaleInELSW_0EEESX_EEEEEENSA_6LayoutINSB_IJSE_SE_SE_EEENSB_IJNSC_ILi0EEES12_S12_EEEEENSB_IJNSA_10UnderscoreES15_S15_EEEEENS7_6detail27Sm100ImplicitGemmTileTraitsINSA_25SM100_TMA_2SM_LOAD_IM2COLENSA_14ComposedLayoutINSA_7SwizzleILi2ELi4ELi3EEENSA_18smem_ptr_flag_bitsILi8EEENS10_INSB_IJNSC_ILi8EEESJ_EEENSB_IJSJ_SE_EEEEEEEvEENS19_INSA_18SM100_TMA_2SM_LOADENS1B_IS1D_S1F_NS10_INSB_IJSJ_S1G_EEENSB_IJSE_SJ_EEEEEEEvEEEENS_8epilogue10collective18CollectiveEpilogueINS1T_23Sm100TmaWarpSpecializedILi2ELi2ELi64ELb0ELb0EEEJNSB_IJSI_SI_SK_EEENSB_IJNS10_ISI_SE_EENS10_ISJ_SE_EEEEESM_NSB_IJNSB_IJllllEEESE_S12_EEESM_S23_NS1T_6fusion15FusionCallbacksIS1X_NS24_17LinearCombinationISM_fSM_fLNS_15FloatRoundStyleE2EEES1Y_S21_JEEENSA_5SM1004TMEM4LOAD26SM100_TMEM_LOAD_32dp32b64xENSA_20SM90_TMA_LOAD_IM2COLES1K_NSA_39AutoVectorizingCopyWithAssumedAlignmentILi128EEENSA_21SM90_TMA_STORE_IM2COLES1K_S2G_S2G_EEEvvEEEEvNT_6ParamsE,(.L_x_191 - _ZN7cutlass13device_kernelINS_4conv6kernel13ConvUniversalINS1_16ConvProblemShapeILNS1_8OperatorE1ELi3EEENS1_10collective14CollectiveConvINS1_47MainloopSm100TmaUmmaWarpSpecializedImplicitGemmILS5_1ELi16ELi3ELi1ELi2EN4cute5tupleIJNSA_1CILi2EEENSC_ILi1EEESE_EEEEENSB_IJNSC_ILi256EEENSC_ILi128EEENSB_IJNSC_ILi64EEEEEEEEENS_12float_e4m3_tESM_NSA_8TiledMMAINSA_8MMA_AtomIJNSA_10MMA_TraitsINSA_25SM100_MMA_F8F6F4_2x1SM_SSEJSM_SM_fSH_SI_NSA_17integral_constantINSA_4UMMA5MajorELST_0EEENSR_IST_LST_1EEENSR_INSS_7ScaleInELSW_0EEESX_EEEEEENSA_6LayoutINSB_IJSE_SE_SE_EEENSB_IJNSC_ILi0EEES12_S12_EEEEENSB_IJNSA_10UnderscoreES15_S15_EEEEENS7_6detail27Sm100ImplicitGemmTileTraitsINSA_25SM100_TMA_2SM_LOAD_IM2COLENSA_14ComposedLayoutINSA_7SwizzleILi2ELi4ELi3EEENSA_18smem_ptr_flag_bitsILi8EEENS10_INSB_IJNSC_ILi8EEESJ_EEENSB_IJSJ_SE_EEEEEEEvEENS19_INSA_18SM100_TMA_2SM_LOADENS1B_IS1D_S1F_NS10_INSB_IJSJ_S1G_EEENSB_IJSE_SJ_EEEEEEEvEEEENS_8epilogue10collective18CollectiveEpilogueINS1T_23Sm100TmaWarpSpecializedILi2ELi2ELi64ELb0ELb0EEEJNSB_IJSI_SI_SK_EEENSB_IJNS10_ISI_SE_EENS10_ISJ_SE_EEEEESM_NSB_IJNSB_IJllllEEESE_S12_EEESM_S23_NS1T_6fusion15FusionCallbacksIS1X_NS24_17LinearCombinationISM_fSM_fLNS_15FloatRoundStyleE2EEES1Y_S21_JEEENSA_5SM1004TMEM4LOAD26SM100_TMEM_LOAD_32dp32b64xENSA_20SM90_TMA_LOAD_IM2COLES1K_NSA_39AutoVectorizingCopyWithAssumedAlignmentILi128EEENSA_21SM90_TMA_STORE_IM2COLES1K_S2G_S2G_EEEvvEEEEvNT_6ParamsE)
        .other          _ZN7cutlass13device_kernelINS_4conv6kernel13ConvUniversalINS1_16ConvProblemShapeILNS1_8OperatorE1ELi3EEENS1_10collective14CollectiveConvINS1_47MainloopSm100TmaUmmaWarpSpecializedImplicitGemmILS5_1ELi16ELi3ELi1ELi2EN4cute5tupleIJNSA_1CILi2EEENSC_ILi1EEESE_EEEEENSB_IJNSC_ILi256EEENSC_ILi128EEENSB_IJNSC_ILi64EEEEEEEEENS_12float_e4m3_tESM_NSA_8TiledMMAINSA_8MMA_AtomIJNSA_10MMA_TraitsINSA_25SM100_MMA_F8F6F4_2x1SM_SSEJSM_SM_fSH_SI_NSA_17integral_constantINSA_4UMMA5MajorELST_0EEENSR_IST_LST_1EEENSR_INSS_7ScaleInELSW_0EEESX_EEEEEENSA_6LayoutINSB_IJSE_SE_SE_EEENSB_IJNSC_ILi0EEES12_S12_EEEEENSB_IJNSA_10UnderscoreES15_S15_EEEEENS7_6detail27Sm100ImplicitGemmTileTraitsINSA_25SM100_TMA_2SM_LOAD_IM2COLENSA_14ComposedLayoutINSA_7SwizzleILi2ELi4ELi3EEENSA_18smem_ptr_flag_bitsILi8EEENS10_INSB_IJNSC_ILi8EEESJ_EEENSB_IJSJ_SE_EEEEEEEvEENS19_INSA_18SM100_TMA_2SM_LOADENS1B_IS1D_S1F_NS10_INSB_IJSJ_S1G_EEENSB_IJSE_SJ_EEEEEEEvEEEENS_8epilogue10collective18CollectiveEpilogueINS1T_23Sm100TmaWarpSpecializedILi2ELi2ELi64ELb0ELb0EEEJNSB_IJSI_SI_SK_EEENSB_IJNS10_ISI_SE_EENS10_ISJ_SE_EEEEESM_NSB_IJNSB_IJllllEEESE_S12_EEESM_S23_NS1T_6fusion15FusionCallbacksIS1X_NS24_17LinearCombinationISM_fSM_fLNS_15FloatRoundStyleE2EEES1Y_S21_JEEENSA_5SM1004TMEM4LOAD26SM100_TMEM_LOAD_32dp32b64xENSA_20SM90_TMA_LOAD_IM2COLES1K_NSA_39AutoVectorizingCopyWithAssumedAlignmentILi128EEENSA_21SM90_TMA_STORE_IM2COLES1K_S2G_S2G_EEEvvEEEEvNT_6ParamsE,@"STO_CUDA_ENTRY STV_DEFAULT"
_ZN7cutlass13device_kernelINS_4conv6kernel13ConvUniversalINS1_16ConvProblemShapeILNS1_8OperatorE1ELi3EEENS1_10collective14CollectiveConvINS1_47MainloopSm100TmaUmmaWarpSpecializedImplicitGemmILS5_1ELi16ELi3ELi1ELi2EN4cute5tupleIJNSA_1CILi2EEENSC_ILi1EEESE_EEEEENSB_IJNSC_ILi256EEENSC_ILi128EEENSB_IJNSC_ILi64EEEEEEEEENS_12float_e4m3_tESM_NSA_8TiledMMAINSA_8MMA_AtomIJNSA_10MMA_TraitsINSA_25SM100_MMA_F8F6F4_2x1SM_SSEJSM_SM_fSH_SI_NSA_17integral_constantINSA_4UMMA5MajorELST_0EEENSR_IST_LST_1EEENSR_INSS_7ScaleInELSW_0EEESX_EEEEEENSA_6LayoutINSB_IJSE_SE_SE_EEENSB_IJNSC_ILi0EEES12_S12_EEEEENSB_IJNSA_10UnderscoreES15_S15_EEEEENS7_6detail27Sm100ImplicitGemmTileTraitsINSA_25SM100_TMA_2SM_LOAD_IM2COLENSA_14ComposedLayoutINSA_7SwizzleILi2ELi4ELi3EEENSA_18smem_ptr_flag_bitsILi8EEENS10_INSB_IJNSC_ILi8EEESJ_EEENSB_IJSJ_SE_EEEEEEEvEENS19_INSA_18SM100_TMA_2SM_LOADENS1B_IS1D_S1F_NS10_INSB_IJSJ_S1G_EEENSB_IJSE_SJ_EEEEEEEvEEEENS_8epilogue10collective18CollectiveEpilogueINS1T_23Sm100TmaWarpSpecializedILi2ELi2ELi64ELb0ELb0EEEJNSB_IJSI_SI_SK_EEENSB_IJNS10_ISI_SE_EENS10_ISJ_SE_EEEEESM_NSB_IJNSB_IJllllEEESE_S12_EEESM_S23_NS1T_6fusion15FusionCallbacksIS1X_NS24_17LinearCombinationISM_fSM_fLNS_15FloatRoundStyleE2EEES1Y_S21_JEEENSA_5SM1004TMEM4LOAD26SM100_TMEM_LOAD_32dp32b64xENSA_20SM90_TMA_LOAD_IM2COLES1K_NSA_39AutoVectorizingCopyWithAssumedAlignmentILi128EEENSA_21SM90_TMA_STORE_IM2COLES1K_S2G_S2G_EEEvvEEEEvNT_6ParamsE:
[----:B------:R-:W1:Y:S01]  /*0000*/  LDC R1, c[0x0][0x37c] ;  /* 0x0000df00ff017b82 */ /* 0x000e620000000800 */
[----:B------:R-:W2:Y:S01]  /*0010*/  S2R R164, SR_TID.X ;  /* 0x0000000000a47919 */ /* 0x000ea20000002100 */
[----:B------:R-:W3:Y:S06]  /*0020*/  LDCU.64 UR8, c[0x0][0x990] ;  /* 0x00013200ff0877ac */ /* 0x000eec0008000a00 */
[----:B------:R-:W4:Y:S01]  /*0030*/  S2UR UR45, SR_CgaCtaId ;  /* 0x00000000002d79c3 */ /* 0x000f220000008800 */
[----:B-1----:R-:W-:Y:S01]  /*0040*/  VIADD R1, R1, 0xfffffff8 ;  /* 0xfffffff801017836 */ /* 0x002fe20000000000 */
[----:B------:R-:W-:-:S02]  /*0050*/  PRMT R167, RZ, 0x7610, R167 ;  /* 0x00007610ffa77816 */ /* 0x000fc400000000a7 */
[----:B------:R-:W-:Y:S02]  /*0060*/  ELECT P1, URZ, PT ;  /* 0x0000000000ff782f */ /* 0x000fe40003820000 */
[----:B------:R-:W-:Y:S01]  /*0070*/  R2UR UR49, R1 ;  /* 0x00000000013172ca */ /* 0x000fe200000e0000 */
[----:B---3--:R-:W-:-:S04]  /*0080*/  UISETP.NE.U32.AND UP0, UPT, UR8, URZ, UPT ;  /* 0x000000ff0800728c */ /* 0x008fc8000bf05070 */
[----:B------:R-:W-:Y:S02]  /*0090*/  UISETP.NE.AND.EX UP0, UPT, UR9, URZ, UPT, UP0 ;  /* 0x000000ff0900728c */ /* 0x000fe4000bf05300 */
[----:B----4-:R-:W-:Y:S02]  /*00a0*/  ULOP3.LUT UR31, UR45, 0x1, URZ, 0xc0, !UPT ;  /* 0x000000012d1f7892 */ /* 0x010fe4000f8ec0ff */
[----:B------:R-:W-:Y:S01]  /*00b0*/  ULOP3.LUT UR30, UR45, 0x1, URZ, 0x3c, !UPT ;  /* 0x000000012d1e7892 */ /* 0x000fe2000f8e3cff */
[----:B--2---:R-:W-:-:S05]  /*00c0*/  SHF.R.U32.HI R168, RZ, 0x5, R164 ;  /* 0x00000005ffa87819 */ /* 0x004fca00000116a4 */
[----:B------:R-:W1:Y:S02]  /*00d0*/  SHFL.IDX PT, R0, R168, RZ, 0x1f ;  /* 0x00001fffa8007589 */ /* 0x000e6400000e0000 */
[----:B-1----:R-:W-:Y:S01]  /*00e0*/  R2UR UR18, R0 ;  /* 0x00000000001272ca */ /* 0x002fe200000e0000 */
[----:B------:R-:W-:-:S14]  /*00f0*/  BRA.U UP0, `(.L_x_0) ;  /* 0x0000000100307547 */ /* 0x000fdc000b800000 */
[----:B------:R-:W1:Y:S02]  /*0100*/  LDCU.64 UR4, c[0x0][0x988] ;  /* 0x00013100ff0477ac */ /* 0x000e640008000a00 */
[----:B-1----:R-:W-:-:S04]  /*0110*/  UISETP.NE.U32.AND UP0, UPT, UR4, URZ, UPT ;  /* 0x000000ff0400728c */ /* 0x002fc8000bf05070 */
[----:B------:R-:W-:-:S09]  /*0120*/  UISETP.NE.AND.EX UP0, UPT, UR5, URZ, UPT, UP0 ;  /* 0x000000ff0500728c */ /* 0x000fd2000bf05300 */
[----:B------:R-:W-:Y:S05]  /*0130*/  BRA.U !UP0, `(.L_x_1) ;  /* 0x0000000108147547 */ /* 0x000fea000b800000 */
[----:B------:R-:W1:Y:S01]  /*0140*/  LDC.64 R2, c[0x0][0x988] ;  /* 0x00026200ff027b82 */ /* 0x000e620000000a00 */
[----:B------:R-:W1:Y:S02]  /*0150*/  LDCU.64 UR4, c[0x0][0x358] ;  /* 0x00006b00ff0477ac */ /* 0x000e640008000a00 */
[----:B-1----:R1:W5:Y:S01]  /*0160*/  LDG.E R73, desc[UR4][R2.64] ;  /* 0x0000000402497981 */ /* 0x002362000c1e1900 */
[----:B------:R-:W-:Y:S01]  /*0170*/  HFMA2 R167, -RZ, RZ, 0, 5.9604644775390625e-08 ;  /* 0x00000001ffa77431 */ /* 0x000fe200000001ff */
[----:B------:R-:W-:Y:S05]  /*0180*/  BRA `(.L_x_0) ;  /* 0x00000000000c7947 */ /* 0x000fea0003800000 */
.L_x_1:
[----:B------:R-:W1:Y:S01]  /*0190*/  LDCU UR4, c[0x0][0x980] ;  /* 0x00013000ff0477ac */ /* 0x000e620008000800 */
[----:B------:R-:W-:Y:S01]  /*01a0*/  HFMA2 R167, -RZ, RZ, 0, 5.9604644775390625e-08 ;  /* 0x00000001ffa77431 */ /* 0x000fe200000001ff */
[----:B-1----:R-:W-:-:S07]  /*01b0*/  MOV R73, UR4 ;  /* 0x0000000400497c02 */ /* 0x002fce0008000f00 */
.L_x_0:
[----:B------:R-:W2:Y:S02]  /*01c0*/  LDCU.64 UR4, c[0x0][0x9b0] ;  /* 0x00013600ff0477ac */ /* 0x000ea40008000a00 */
[----:B--2---:R-:W-:-:S04]  /*01d0*/  UISETP.NE.U32.AND UP0, UPT, UR4, URZ, UPT ;  /* 0x000000ff0400728c */ /* 0x004fc8000bf05070 */
[----:B------:R-:W-:-:S09]  /*01e0*/  UISETP.NE.AND.EX UP0, UPT, UR5, URZ, UPT, UP0 ;  /* 0x000000ff0500728c */ /* 0x000fd2000bf05300 */
[----:B------:R-:W-:Y:S05]  /*01f0*/  BRA.U UP0, `(.L_x_2) ;  /* 0x0000000100287547 */ /* 0x000fea000b800000 */
[----:B------:R-:W2:Y:S02]  /*0200*/  LDCU.64 UR4, c[0x0][0x9a8] ;  /* 0x00013500ff0477ac */ /* 0x000ea40008000a00 */
[----:B--2---:R-:W-:-:S04]  /*0210*/  UISETP.NE.U32.AND UP0, UPT, UR4, URZ, UPT ;  /* 0x000000ff0400728c */ /* 0x004fc8000bf05070 */
[----:B------:R-:W-:-:S09]  /*0220*/  UISETP.NE.AND.EX UP0, UPT, UR5, URZ, UPT, UP0 ;  /* 0x000000ff0500728c */ /* 0x000fd2000bf05300 */
[----:B------:R-:W-:Y:S05]  /*0230*/  BRA.U !UP0, `(.L_x_3) ;  /* 0x0000000108107547 */ /* 0x000fea000b800000 */
[----:B------:R-:W2:Y:S01]  /*0240*/  LDC.64 R70, c[0x0][0x9a8] ;  /* 0x00026a00ff467b82 */ /* 0x000ea20000000a00 */
[----:B------:R-:W2:Y:S02]  /*0250*/  LDCU.64 UR4, c[0x0][0x358] ;  /* 0x00006b00ff0477ac */ /* 0x000ea40008000a00 */
[----:B--2---:R2:W5:Y:S01]  /*0260*/  LDG.E R70, desc[UR4][R70.64] ;  /* 0x0000000446467981 */ /* 0x004562000c1e1900 */
[----:B------:R-:W-:Y:S05]  /*0270*/  BRA `(.L_x_2) ;  /* 0x0000000000087947 */ /* 0x000fea0003800000 */
.L_x_3:
[----:B------:R-:W2:Y:S02]  /*0280*/  LDCU UR4, c[0x0][0x9a0] ;  /* 0x00013400ff0477ac */ /* 0x000ea40008000800 */
[----:B--2---:R-:W-:Y:S02]  /*0290*/  MOV R70, UR4 ;  /* 0x0000000400467c02 */ /* 0x004fe40008000f00 */
.L_x_2:
[----:B------:R-:W-:Y:S01]  /*02a0*/  IMAD.U32 R0, RZ, RZ, UR18 ;  /* 0x00000012ff007e24 */ /* 0x000fe2000f8e00ff */
[----:B------:R-:W-:Y:S04]  /*02b0*/  BSSY.RECONVERGENT B0, `(.L_x_4) ;  /* 0x000000c000007945 */ /* 0x000fe80003800200 */
[C---:B------:R-:W-:Y:S02]  /*02c0*/  ISETP.NE.OR P2, PT, R0.reuse, 0x1, !P1 ;  /* 0x000000010000780c */ /* 0x040fe40004f45670 */
[----:B------:R-:W-:-:S11]  /*02d0*/  ISETP.NE.OR P0, PT, R0, 0x3, !P1 ;  /* 0x000000030000780c */ /* 0x000fd60004f05670 */
[----:B------:R-:W-:Y:S05]  /*02e0*/  @P2 BRA `(.L_x_5) ;  /* 0x0000000000202947 */ /* 0x000fea0003800000 */
[----:B------:R-:W3:Y:S02]  /*02f0*/  LDCU.64 UR4, c[0x0][0x348] ;  /* 0x00006900ff0477ac */ /* 0x000ee40008000a00 */
[----:B---3--:R-:W-:Y:S02]  /*0300*/  UIADD3 UR6, UP1, UPT, UR4, 0x80, URZ ;  /* 0x0000008004067890 */ /* 0x008fe4000ff3e0ff */
[----:B------:R-:W-:Y:S02]  /*0310*/  UIADD3 UR4, UP0, UPT, UR4, 0x200, URZ ;  /* 0x0000020004047890 */ /* 0x000fe4000ff1e0ff */
[----:B------:R-:W-:Y:S02]  /*0320*/  UIADD3.X UR7, UPT, UPT, URZ, UR5, URZ, UP1, !UPT ;  /* 0x00000005ff077290 */ /* 0x000fe40008ffe4ff */
[----:B------:R-:W-:-:S07]  /*0330*/  UIADD3.X UR5, UPT, UPT, URZ, UR5, URZ, UP0, !UPT ;  /* 0x00000005ff057290 */ /* 0x000fce00087fe4ff */
[----:B------:R3:W-:Y:S02]  /*0340*/  UTMACCTL.PF [UR6] ;  /* 0x00000000060079b9 */ /* 0x0007e40008040000 */
[----:B------:R3:W-:Y:S02]  /*0350*/  UTMACCTL.PF [UR4] ;  /* 0x00000000040079b9 */ /* 0x0007e40008040000 */
[----:B---3--:R-:W-:Y:S01]  /*0360*/  NOP ;  /* 0x0000000000007918 */ /* 0x008fe20000000000 */
.L_x_5:
[----:B------:R-:W-:Y:S05]  /*0370*/  BSYNC.RECONVERGENT B0 ;  /* 0x0000000000007941 */ /* 0x000fea0003800200 */
.L_x_4:
[----:B------:R-:W-:Y:S04]  /*0380*/  BSSY.RECONVERGENT B0, `(.L_x_6) ;  /* 0x000000a000007945 */ /* 0x000fe80003800200 */
        /* <DEDUP_REMOVED lines=9> */
.L_x_7:
[----:B------:R-:W-:Y:S05]  /*0420*/  BSYNC.RECONVERGENT B0 ;  /* 0x0000000000007941 */ /* 0x000fea0003800200 */
.L_x_6:
[----:B------:R-:W3:Y:S01]  /*0430*/  LDCU.64 UR4, c[0x0][0x988] ;  /* 0x00013100ff0477ac */ /* 0x000ee20008000a00 */
[----:B------:R-:W-:Y:S02]  /*0440*/  UISETP.EQ.U32.AND UP2, UPT, UR8, URZ, UPT ;  /* 0x000000ff0800728c */ /* 0x000fe4000bf42070 */
[----:B------:R-:W-:Y:S02]  /*0450*/  UPLOP3.LUT UP3, UPT, UPT, UPT, UPT, 0x80, 0x8 ;  /* 0x000000000008789c */ /* 0x000fe40003f6f070 */
[----:B---3--:R-:W-:-:S04]  /*0460*/  UISETP.NE.U32.AND UP0, UPT, UR4, URZ, UPT ;  /* 0x000000ff0400728c */ /* 0x008fc8000bf05070 */
[----:B------:R-:W-:-:S04]  /*0470*/  UISETP.NE.AND.EX UP1, UPT, UR5, URZ, UPT, UP0 ;  /* 0x000000ff0500728c */ /* 0x000fc8000bf25300 */
[----:B------:R-:W-:-:S04]  /*0480*/  UISETP.EQ.OR.EX UP4, UPT, UR9, URZ, !UP1, UP2 ;  /* 0x000000ff0900728c */ /* 0x000fc8000cf82720 */
[----:B------:R-:W-:-:S06]  /*0490*/  UP2UR UR4, UPR, URZ, 0x10 ;  /* 0x00000010ff047883 */ /* 0x000fcc0008000000 */
[----:B------:R-:W-:Y:S01]  /*04a0*/  MOV R177, UR4 ;  /* 0x0000000400b17c02 */ /* 0x000fe20008000f00 */
[----:B------:R-:W-:Y:S06]  /*04b0*/  BRA.U !UP4, `(.L_x_8) ;  /* 0x000000010c207547 */ /* 0x000fec000b800000 */
[----:B------:R-:W-:Y:S01]  /*04c0*/  UISETP.NE.U32.AND UP2, UPT, UR8, URZ, UPT ;  /* 0x000000ff0800728c */ /* 0x000fe2000bf45070 */
[----:B-----5:R-:W-:Y:S01]  /*04d0*/  FSETP.NEU.AND P0, PT, R73, RZ, PT ;  /* 0x000000ff4900720b */ /* 0x020fe20003f0d000 */
[----:B------:R-:W-:Y:S02]  /*04e0*/  USEL UR4, URZ, 0xffffffff, UP1 ;  /* 0xffffffffff047887 */ /* 0x000fe40008800000 */
[----:B------:R-:W-:-:S10]  /*04f0*/  UISETP.NE.AND.EX UP2, UPT, UR9, URZ, UPT, UP2 ;  /* 0x000000ff0900728c */ /* 0x000fd4000bf45320 */
[----:B------:R-:W-:Y:S01]  /*0500*/  VOTEU.ANY UP0, P0 ;  /* 0x0000000000ff7886 */ /* 0x000fe20000000100 */
[----:B------:R-:W-:-:S04]  /*0510*/  @!UP2 USEL UR4, URZ, 0xffffffff, UP0 ;  /* 0xffffffffff04a887 */ /* 0x000fc80008000000 */
[----:B------:R-:W-:-:S04]  /*0520*/  ULOP3.LUT UR4, UR4, 0x1, URZ, 0xc0, !UPT ;  /* 0x0000000104047892 */ /* 0x000fc8000f8ec0ff */
[----:B------:R-:W-:-:S11]  /*0530*/  UISETP.NE.U32.AND UP3, UPT, UR4, 0x1, UPT ;  /* 0x000000010400788c */ /* 0x000fd6000bf65070 */
.L_x_8:
[----:B------:R-:W3:Y:S01]  /*0540*/  SHFL.IDX PT, R0, R168, RZ, 0x1f ;  /* 0x00001fffa8007589 */ /* 0x000ee200000e0000 */
[----:B------:R-:W-:Y:S02]  /*0550*/  UISETP.NE.AND UP5, UPT, UR18, 0x2, UPT ;  /* 0x000000021200788c */ /* 0x000fe4000bfa5270 */
[----:B------:R-:W-:Y:S02]  /*0560*/  UISETP.NE.AND UP0, UPT, UR18, 0x2, UPT ;  /* 0x000000021200788c */ /* 0x000fe4000bf05270 */
[----:B------:R-:W-:Y:S02]  /*0570*/  UISETP.NE.OR UP2, UPT, UR31, URZ, UP5 ;  /* 0x000000ff1f00728c */ /* 0x000fe4000af45670 */
[----:B------:R-:W-:-:S04]  /*0580*/  USEL UR48, URZ, 0x1, UP0 ;  /* 0x00000001ff307887 */ /* 0x000fc80008000000 */
[----:B------:R-:W-:Y:S02]  /*0590*/  PLOP3.LUT P3, PT, P1, PT, UP2, 0xae, 0xea ;  /* 0x0000000000ea781c */ /* 0x000fe40000f6f52e */
[----:B---3--:R-:W-:-:S13]  /*05a0*/  ISETP.NE.AND P0, PT, R0, RZ, PT ;  /* 0x000000ff0000720c */ /* 0x008fda0003f05270 */
[----:B------:R-:W-:Y:S05]  /*05b0*/  @P0 BRA `(.L_x_9) ;  /* 0x0000000000b00947 */ /* 0x000fea0003800000 */
[----:B------:R-:W-:Y:S01]  /*05c0*/  ELECT P0, URZ, PT ;  /* 0x0000000000ff782f */ /* 0x000fe20003800000 */
[----:B------:R-:W-:-:S12]  /*05d0*/  BSSY.RECONVERGENT B0, `(.L_x_9) ;  /* 0x000002a000007945 */ /* 0x000fd80003800200 */
[----:B------:R-:W-:Y:S05]  /*05e0*/  @!P0 BRA `(.L_x_10) ;  /* 0x0000000000a08947 */ /* 0x000fea0003800000 */
[----:B------:R-:W-:Y:S01]  /*05f0*/  UMOV UR4, 0x400 ;  /* 0x0000040000047882 */ /* 0x000fe20000000000 */
[----:B------:R-:W-:Y:S01]  /*0600*/  UMOV UR6, 0x1 ;  /* 0x0000000100067882 */ /* 0x000fe20000000000 */
[----:B------:R-:W-:Y:S02]  /*0610*/  ULEA UR4, UR45, UR4, 0x18 ;  /* 0x000000042d047291 */ /* 0x000fe4000f8ec0ff */
[----:B------:R-:W-:-:S04]  /*0620*/  UIADD3 UR6, UPT, UPT, -UR6, 0x100000, URZ ;  /* 0x0010000006067890 */ /* 0x000fc8000fffe1ff */
[----:B------:R-:W-:Y:S02]  /*0630*/  USHF.L.U32 UR7, UR6, 0xb, URZ ;  /* 0x0000000b06077899 */ /* 0x000fe400080006ff */
[----:B------:R-:W-:Y:S01]  /*0640*/  USHF.L.U32 UR6, UR6, 0x1, URZ ;  /* 0x0000000106067899 */ /* 0x000fe200080006ff */
[----:B------:R-:W3:Y:S11]  /*0650*/  FENCE.VIEW.ASYNC.S ;  /* 0x00000000000073c6 */ /* 0x000ef60000000000 */
[----:B---3--:R3:W4:Y:S01]  /*0660*/  SYNCS.EXCH.64 URZ, [UR4], UR6 ;  /* 0x0000000604ff75b2 */ /* 0x0087220008000100 */
[----:B------:R3:W1:Y:S01]  /*0670*/  SYNCS.EXCH.64 URZ, [UR4+0x80], UR6 ;  /* 0x0000800604ff75b2 */ /* 0x0006620008000100 */
        /* <DEDUP_REMOVED lines=29> */
[----:B------:R3:W1:Y:S02]  /*0850*/  SYNCS.EXCH.64 URZ, [UR4+0xf8], UR6 ;  /* 0x0000f80604ff75b2 */ /* 0x0006640008000100 */
[----:B---34-:R-:W-:Y:S01]  /*0860*/  NOP ;  /* 0x0000000000007918 */ /* 0x018fe20000000000 */
.L_x_10:
[----:B------:R-:W-:Y:S05]  /*0870*/  BSYNC.RECONVERGENT B0 ;  /* 0x0000000000007941 */ /* 0x000fea0003800200 */
.L_x_9:
[----:B------:R-:W3:Y:S01]  /*0880*/  SHFL.IDX PT, R0, R168, RZ, 0x1f ;  /* 0x00001fffa8007589 */ /* 0x000ee200000e0000 */
[----:B------:R-:W-:Y:S01]  /*0890*/  NOP ;  /* 0x0000000000007918 */ /* 0x000fe20000000000 */
[----:B---3--:R-:W-:-:S13]  /*08a0*/  ISETP.NE.AND P0, PT, R0, 0x1, PT ;  /* 0x000000010000780c */ /* 0x008fda0003f05270 */
[----:B------:R-:W-:Y:S05]  /*08b0*/  @P0 BRA `(.L_x_11) ;  /* 0x0000000000440947 */ /* 0x000fea0003800000 */
[----:B------:R-:W-:Y:S01]  /*08c0*/  UMOV UR4, 0x400 ;  /* 0x0000040000047882 */ /* 0x000fe20000000000 */
[----:B------:R-:W-:Y:S01]  /*08d0*/  UMOV UR8, 0x20 ;  /* 0x0000002000087882 */ /* 0x000fe20000000000 */
[----:B------:R-:W-:Y:S01]  /*08e0*/  UMOV UR6, 0x80 ;  /* 0x0000008000067882 */ /* 0x000fe20000000000 */
[----:B------:R-:W-:Y:S02]  /*08f0*/  ULEA UR4, UR45, UR4, 0x18 ;  /* 0x000000042d047291 */ /* 0x000fe4000f8ec0ff */
[----:B------:R-:W-:-:S04]  /*0900*/  UIADD3 UR8, UPT, UPT, -UR8, 0x100000, URZ ;  /* 0x0010000008087890 */ /* 0x000fc8000fffe1ff */
[----:B------:R-:W-:Y:S02]  /*0910*/  USHF.L.U32 UR9, UR8, 0xb, URZ ;  /* 0x0000000b08097899 */ /* 0x000fe400080006ff */
[----:B------:R-:W-:Y:S02]  /*0920*/  USHF.L.U32 UR8, UR8, 0x1, URZ ;  /* 0x0000000108087899 */ /* 0x000fe400080006ff */
[----:B------:R-:W-:-:S04]  /*0930*/  UIADD3 UR6, UPT, UPT, -UR6, 0x100000, URZ ;  /* 0x0010000006067890 */ /* 0x000fc8000fffe1ff */
[----:B------:R-:W-:Y:S02]  /*0940*/  USHF.L.U32 UR7, UR6, 0xb, URZ ;  /* 0x0000000b06077899 */ /* 0x000fe400080006ff */
[----:B------:R-:W-:Y:S01]  /*0950*/  USHF.L.U32 UR6, UR6, 0x1, URZ ;  /* 0x0000000106067899 */ /* 0x000fe200080006ff */
[----:B------:R-:W-:Y:S01]  /*0960*/  ELECT P0, URZ, PT ;  /* 0x0000000000ff782f */ /* 0x000fe20003800000 */
[----:B------:R-:W3:Y:S02]  /*0970*/  FENCE.VIEW.ASYNC.S ;  /* 0x00000000000073c6 */ /* 0x000ee40000000000 */
[----:B---3--:R3:W4:Y:S08]  /*0980*/  SYNCS.EXCH.64 URZ, [UR4+0x100], UR8 ;  /* 0x0001000804ff75b2 */ /* 0x0087300008000100 */
[----:B------:R3:W1:Y:S01]  /*0990*/  SYNCS.EXCH.64 URZ, [UR4+0x110], UR6 ;  /* 0x0001100604ff75b2 */ /* 0x0006620008000100 */
[----:B------:R3:W1:Y:S01]  /*09a0*/  SYNCS.EXCH.64 URZ, [UR4+0x108], UR8 ;  /* 0x0001080804ff75b2 */ /* 0x0006620008000100 */
[----:B------:R3:W1:Y:S01]  /*09b0*/  SYNCS.EXCH.64 URZ, [UR4+0x118], UR6 ;  /* 0x0001180604ff75b2 */ /* 0x0006620008000100 */
[----:B------:R-:W-:Y:S01]  /*09c0*/  NOP ;  /* 0x0000000000007918 */ /* 0x000fe20000000000 */
.L_x_11:
[----:B------:R-:W2:Y:S01]  /*09d0*/  SHFL.IDX PT, R0, R168, RZ, 0x1f ;  /* 0x00001fffa8007589 */ /* 0x000ea200000e0000 */
[----:B------:R-:W-:Y:S01]  /*09e0*/  NOP ;  /* 0x0000000000007918 */ /* 0x000fe20000000000 */
[----:B--2---:R-:W-:-:S13]  /*09f0*/  ISETP.NE.AND P0, PT, R0, 0x3, PT ;  /* 0x000000030000780c */ /* 0x004fda0003f05270 */
[----:B------:R-:W-:Y:S05]  /*0a00*/  @P0 BRA `(.L_x_12) ;  /* 0x00000000002c0947 */ /* 0x000fea0003800000 */
[----:B---3--:R-:W-:Y:S01]  /*0a10*/  UMOV UR4, 0x400 ;  /* 0x0000040000047882 */ /* 0x008fe20000000000 */
[----:B------:R-:W-:Y:S01]  /*0a20*/  UMOV UR6, 0x20 ;  /* 0x0000002000067882 */ /* 0x000fe20000000000 */
[----:B------:R-:W-:Y:S02]  /*0a30*/  ULEA UR4, UR45, UR4, 0x18 ;  /* 0x000000042d047291 */ /* 0x000fe4000f8ec0ff */
[----:B------:R-:W-:-:S04]  /*0a40*/  UIADD3 UR6, UPT, UPT, -UR6, 0x100000, URZ ;  /* 0x0010000006067890 */ /* 0x000fc8000fffe1ff */
[----:B------:R-:W-:Y:S02]  /*0a50*/  USHF.L.U32 UR7, UR6, 0xb, URZ ;  /* 0x0000000b06077899 */ /* 0x000fe400080006ff */
[----:B------:R-:W-:Y:S01]  /*0a60*/  USHF.L.U32 UR6, UR6, 0x1, URZ ;  /* 0x0000000106067899 */ /* 0x000fe200080006ff */
[----:B------:R-:W-:Y:S01]  /*0a70*/  ELECT P0, URZ, PT ;  /* 0x0000000000ff782f */ /* 0x000fe20003800000 */
[----:B------:R-:W2:Y:S10]  /*0a80*/  FENCE.VIEW.ASYNC.S ;  /* 0x00000000000073c6 */ /* 0x000eb40000000000 */
[----:B--2---:R2:W3:Y:S01]  /*0a90*/  SYNCS.EXCH.64 URZ, [UR4+0x120], UR6 ;  /* 0x0001200604ff75b2 */ /* 0x0044e20008000100 */
[----:B------:R2:W1:Y:S01]  /*0aa0*/  SYNCS.EXCH.64 URZ, [UR4+0x128], UR6 ;  /* 0x0001280604ff75b2 */ /* 0x0004620008000100 */
[----:B------:R-:W-:Y:S01]  /*0ab0*/  NOP ;  /* 0x0000000000007918 */ /* 0x000fe20000000000 */
.L_x_12:
[----:B------:R-:W4:Y:S01]  /*0ac0*/  SHFL.IDX PT, R0, R168, RZ, 0x1f ;  /* 0x00001fffa8007589 */ /* 0x000f2200000e0000 */
[----:B------:R-:W-:Y:S01]  /*0ad0*/  NOP ;  /* 0x0000000000007918 */ /* 0x000fe20000000000 */
[----:B----4-:R-:W-:-:S13]  /*0ae0*/  ISETP.NE.AND P0, PT, R0, 0x4, PT ;  /* 0x000000040000780c */ /* 0x010fda0003f05270 */
[----:B------:R-:W-:Y:S05]  /*0af0*/  @P0 BRA `(.L_x_13) ;  /* 0x0000000000400947 */ /* 0x000fea0003800000 */
[----:B--23--:R-:W-:Y:S01]  /*0b00*/  UMOV UR4, 0x1e0 ;  /* 0x000001e000047882 */ /* 0x00cfe20000000000 */
[----:B------:R-:W-:Y:S01]  /*0b10*/  UMOV UR6, 0x400 ;  /* 0x0000040000067882 */ /* 0x000fe20000000000 */
[----:B------:R-:W-:Y:S01]  /*0b20*/  USEL UR4, UR4, 0x1a0, UP3 ;  /* 0x000001a004047887 */ /* 0x000fe20009800000 */
        /* <DEDUP_REMOVED lines=9> */
[----:B------:R-:W2:Y:S02]  /*0bc0*/  FENCE.VIEW.ASYNC.S ;  /* 0x00000000000073c6 */ /* 0x000ea40000000000 */
[----:B--2---:R4:W2:Y:S08]  /*0bd0*/  SYNCS.EXCH.64 URZ, [UR6+0x130], UR8 ;  /* 0x0001300806ff75b2 */ /* 0x0048b00008000100 */
[----:B------:R4:W3:Y:S02]  /*0be0*/  SYNCS.EXCH.64 URZ, [UR6+0x138], UR4 ;  /* 0x0001380406ff75b2 */ /* 0x0008e40008000100 */
[----:B----4-:R-:W-:Y:S01]  /*0bf0*/  NOP ;  /* 0x0000000000007918 */ /* 0x010fe20000000000 */
.L_x_13:
[----:B------:R-:W4:Y:S01]  /*0c00*/  SHFL.IDX PT, R0, R168, RZ, 0x1f ;  /* 0x00001fffa8007589 */ /* 0x000f2200000e0000 */
[----:B------:R-:W-:Y:S01]  /*0c10*/  ISETP.NE.OR P1, PT, RZ, UR18, !P1 ;  /* 0x00000012ff007c0c */ /* 0x000fe2000cf25670 */
[----:B------:R-:W-:Y:S01]  /*0c20*/  NOP ;  /* 0x0000000000007918 */ /* 0x000fe20000000000 */
[----:B----4-:R-:W-:-:S13]  /*0c30*/  ISETP.NE.AND P0, PT, R0, 0x5, PT ;  /* 0x000000050000780c */ /* 0x010fda0003f05270 */
[----:B------:R-:W-:Y:S05]  /*0c40*/  @P0 BRA `(.L_x_14) ;  /* 0x0000000000440947 */ /* 0x000fea0003800000 */
[----:B--23--:R-:W-:Y:S01]  /*0c50*/  UMOV UR4, 0x400 ;  /* 0x0000040000047882 */ /* 0x00cfe20000000000 */
        /* <DEDUP_REMOVED lines=12> */
[----:B------:R4:W3:Y:S01]  /*0d20*/  SYNCS.EXCH.64 URZ, [UR4+0x150], UR8 ;  /* 0x0001500804ff75b2 */ /* 0x0008e20008000100 */
[----:B------:R4:W1:Y:S01]  /*0d30*/  SYNCS.EXCH.64 URZ, [UR4+0x148], UR6 ;  /* 0x0001480604ff75b2 */ /* 0x0008620008000100 */
[----:B------:R4:W1:Y:S02]  /*0d40*/  SYNCS.EXCH.64 URZ, [UR4+0x158], UR8 ;  /* 0x0001580804ff75b2 */ /* 0x0008640008000100 */
[----:B----4-:R-:W-:Y:S01]  /*0d50*/  NOP ;  /* 0x0000000000007918 */ /* 0x010fe20000000000 */
.L_x_14:
[----:B------:R-:W-:Y:S01]  /*0d60*/  VOTEU.ALL UP0, P1 ;  /* 0x0000000000ff7886 */ /* 0x000fe20000800000 */
[----:B--23--:R-:W-:Y:S01]  /*0d70*/  UMOV UR4, 0x20 ;  /* 0x0000002000047882 */ /* 0x00cfe20000000000 */
[----:B------:R-:W2:Y:S01]  /*0d80*/  LDCU UR7, c[0x0][0x36c] ;  /* 0x00006d80ff0777ac */ /* 0x000ea20008000800 */
[----:B------:R-:W-:Y:S01]  /*0d90*/  NOP ;  /* 0x0000000000007918 */ /* 0x000fe20000000000 */
[----:B-1----:R-:W-:Y:S01]  /*0da0*/  LOP3.LUT R3, R164, 0x1f, RZ, 0xc0, !PT ;  /* 0x0000001fa4037812 */ /* 0x002fe200078ec0ff */
[----:B------:R-:W-:Y:S01]  /*0db0*/  @!UP0 UMOV UR6, 0x400 ;  /* 0x0000040000068882 */ /* 0x000fe20000000000 */
[----:B------:R-:W-:-:S04]  /*0dc0*/  @!UP0 UIADD3 UR4, UPT, UPT, -UR4, 0x100000, URZ ;  /* 0x0010000004048890 */ /* 0x000fc8000fffe1ff */
[----:B------:R-:W-:Y:S02]  /*0dd0*/  @!UP0 USHF.L.U32 UR5, UR4, 0xb, URZ ;  /* 0x0000000b04058899 */ /* 0x000fe400080006ff */
[----:B------:R-:W-:Y:S02]  /*0de0*/  @!UP0 USHF.L.U32 UR4, UR4, 0x1, URZ ;  /* 0x0000000104048899 */ /* 0x000fe400080006ff */
[----:B------:R-:W-:Y:S01]  /*0df0*/  @!UP0 ULEA UR6, UR45, UR6, 0x18 ;  /* 0x000000062d068291 */ /* 0x000fe2000f8ec0ff */
[----:B------:R-:W-:Y:S01]  /*0e00*/  VOTEU.ALL UP0, P1 ;  /* 0x0000000000ff7886 */ /* 0x000fe20000800000 */
[----:B------:R-:W-:Y:S02]  /*0e10*/  UISETP.NE.AND UP4, UPT, UR18, URZ, UPT ;  /* 0x000000ff1200728c */ /* 0x000fe4000bf85270 */
[----:B--2---:R-:W-:Y:S01]  /*0e20*/  UISETP.EQ.U32.AND UP6, UPT, UR7, 0x1, UPT ;  /* 0x000000010700788c */ /* 0x004fe2000bfc2070 */
[----:B------:R-:W1:Y:S07]  /*0e30*/  FENCE.VIEW.ASYNC.S ;  /* 0x00000000000073c6 */ /* 0x000e6e0000000000 */
[----:B-1----:R1:W2:Y:S01]  /*0e40*/  @!UP0 SYNCS.EXCH.64 URZ, [UR6+0x160], UR4 ;  /* 0x0001600406ff85b2 */ /* 0x0022a20008000100 */
[----:B------:R-:W-:Y:S05]  /*0e50*/  BRA.U !UP6, `(.L_x_15) ;  /* 0x000000010e087547 */ /* 0x000fea000b800000 */
[----:B--2---:R-:W-:Y:S01]  /*0e60*/  UCGABAR_ARV ;  /* 0x00000000000079c7 */ /* 0x004fe20008000000 */
[----:B------:R-:W-:Y:S05]  /*0e70*/  BRA `(.L_x_16) ;  /* 0x0000000000047947 */ /* 0x000fea0003800000 */
.L_x_15:
[----:B--2---:R-:W-:Y:S01]  /*0e80*/  NOP ;  /* 0x0000000000007918 */ /* 0x004fe20000000000 */
.L_x_16:
[----:B------:R-:W2:Y:S01]  /*0e90*/  S2UR UR20, SR_CTAID.X ;  /* 0x00000000001479c3 */ /* 0x000ea20000002500 */
[----:B------:R-:W-:-:S05]  /*0ea0*/  CS2R.32 R176, SR_CgaSize ;  /* 0x0000000000b07805 */ /* 0x000fca0000008a00 */
[----:B------:R-:W-:-:S05]  /*0eb0*/  IMAD R176, R176, -0xa0, RZ ;  /* 0xffffff60b0b07824 */ /* 0x000fca00078e02ff */
[----:B-1----:R-:W-:-:S14]  /*0ec0*/  R2UR UR5, R176 ;  /* 0x00000000b00572ca */ /* 0x002fdc00000e0000 */
[----:B------:R-:W1:Y:S01]  /*0ed0*/  LDCU UR5, c[0x0][UR5+0x2b0] ;  /* 0x00005600050577ac */ /* 0x000e620008000800 */
[----:B------:R-:W-:-:S05]  /*0ee0*/  CS2R.32 R176, SR_CgaSize ;  /* 0x0000000000b07805 */ /* 0x000fca0000008a00 */
[----:B------:R-:W-:-:S05]  /*0ef0*/  IMAD R176, R176, -0xa0, RZ ;  /* 0xffffff60b0b07824 */ /* 0x000fca00078e02ff */
[----:B------:R-:W-:-:S14]  /*0f00*/  R2UR UR4, R176 ;  /* 0x00000000b00472ca */ /* 0x000fdc00000e0000 */
[----:B------:R-:W3:Y:S01]  /*0f10*/  LDCU UR4, c[0x0][UR4+0x2b4] ;  /* 0x00005680040477ac */ /* 0x000ee20008000800 */
[----:B------:R-:W4:Y:S01]  /*0f20*/  S2UR UR24, SR_CTAID.Y ;  /* 0x00000000001879c3 */ /* 0x000f220000002600 */
[----:B------:R-:W-:-:S05]  /*0f30*/  CS2R.32 R176, SR_CgaSize ;  /* 0x0000000000b07805 */ /* 0x000fca0000008a00 */
[----:B------:R-:W-:-:S05]  /*0f40*/  IMAD R176, R176, -0xa0, RZ ;  /* 0xffffff60b0b07824 */ /* 0x000fca00078e02ff */
[----:B------:R-:W-:-:S14]  /*0f50*/  R2UR UR7, R176 ;  /* 0x00000000b00772ca */ /* 0x000fdc00000e0000 */
[----:B------:R-:W3:Y:S01]  /*0f60*/  LDCU UR7, c[0x0][UR7+0x2a0] ;  /* 0x00005400070777ac */ /* 0x000ee20008000800 */
[----:B------:R-:W-:-:S05]  /*0f70*/  CS2R.32 R176, SR_CgaSize ;  /* 0x0000000000b07805 */ /* 0x000fca0000008a00 */
[----:B------:R-:W-:-:S05]  /*0f80*/  IMAD R176, R176, -0xa0, RZ ;  /* 0xffffff60b0b07824 */ /* 0x000fca00078e02ff */
[----:B------:R-:W-:-:S14]  /*0f90*/  R2UR UR8, R176 ;  /* 0x00000000b00872ca */ /* 0x000fdc00000e0000 */
[----:B------:R-:W3:Y:S01]  /*0fa0*/  LDCU UR8, c[0x0][UR8+0x2a4] ;  /* 0x00005480080877ac */ /* 0x000ee20008000800 */
[----:B------:R-:W3:Y:S01]  /*0fb0*/  LDCU UR19, c[0x0][0xc24] ;  /* 0x00018480ff1377ac */ /* 0x000ee20008000800 */
[----:B------:R-:W3:Y:S01]  /*0fc0*/  LDCU UR39, c[0x0][0xc24] ;  /* 0x00018480ff2777ac */ /* 0x000ee20008000800 */
[----:B--2---:R-:W-:Y:S01]  /*0fd0*/  I2FP.F32.U32 R2, UR20 ;  /* 0x0000001400027c45 */ /* 0x004fe20008201000 */
[----:B------:R-:W2:Y:S04]  /*0fe0*/  LDCU UR23, c[0x0][0xc30] ;  /* 0x00018600ff1777ac */ /* 0x000ea80008000800 */
[----:B-1----:R-:W-:Y:S01]  /*0ff0*/  FMUL R2, R2, UR5 ;  /* 0x0000000502027c20 */ /* 0x002fe20008400000 */
[----:B----4-:R-:W-:-:S05]  /*1000*/  I2FP.F32.U32 R0, UR24 ;  /* 0x0000001800007c45 */ /* 0x010fca0008201000 */
[----:B------:R-:W1:Y:S01]  /*1010*/  F2I.U32.TRUNC.NTZ R2, R2 ;  /* 0x0000000200027305 */ /* 0x000e62000020f000 */
[----:B---3--:R-:W-:-:S07]  /*1020*/  FMUL R0, R0, UR4 ;  /* 0x0000000400007c20 */ /* 0x008fce0008400000 */
[----:B------:R-:W3:Y:S01]  /*1030*/  F2I.U32.TRUNC.NTZ R0, R0 ;  /* 0x0000000000007305 */ /* 0x000ee2000020f000 */
[----:B-1----:R-:W-:Y:S02]  /*1040*/  R2UR UR4, R2 ;  /* 0x00000000020472ca */ /* 0x002fe400000e0000 */
[----:B------:R-:W-:Y:S02]  /*1050*/  PRMT R2, RZ, 0x7610, R2 ;  /* 0x00007610ff027816 */ /* 0x000fe40000000002 */
[----:B---3--:R-:W-:Y:S02]  /*1060*/  R2UR UR6, R0 ;  /* 0x00000000000672ca */ /* 0x008fe400000e0000 */
[----:B------:R-:W-:-:S07]  /*1070*/  PRMT R0, RZ, 0x7610, R0 ;  /* 0x00007610ff007816 */ /* 0x000fce0000000000 */
[----:B------:R-:W-:-:S04]  /*1080*/  UIADD3 UR5, UPT, UPT, -UR4, URZ, URZ ;  /* 0x000000ff04057290 */ /* 0x000fc8000fffe1ff */
[----:B------:R-:W-:Y:S02]  /*1090*/  UIMAD UR5, UR7, UR5, UR20 ;  /* 0x00000005070572a4 */ /* 0x000fe4000f8e0214 */
[----:B------:R-:W-:-:S04]  /*10a0*/  UIADD3 UR4, UPT, UPT, -UR6, URZ, URZ ;  /* 0x000000ff06047290 */ /* 0x000fc8000fffe1ff */
[----:B------:R-:W-:Y:S01]  /*10b0*/  IMAD.U32 R176, RZ, RZ, UR5 ;  /* 0x00000005ffb07e24 */ /* 0x000fe2000f8e00ff */
[----:B------:R-:W-:-:S06]  /*10c0*/  UIMAD UR4, UR8, UR4, UR24 ;  /* 0x00000004080472a4 */ /* 0x000fcc000f8e0218 */
[----:B------:R-:W-:Y:S01]  /*10d0*/  IMAD.U32 R175, RZ, RZ, UR4 ;  /* 0x00000004ffaf7e24 */ /* 0x000fe2000f8e00ff */
[----:B--2---:R-:W-:Y:S06]  /*10e0*/  BRA.U UP4, `(.L_x_17) ;  /* 0x0000000104307547 */ /* 0x004fec000b800000 */
[----:B------:R-:W-:Y:S01]  /*10f0*/  R2UR UR5, R175 ;  /* 0x00000000af0572ca */ /* 0x000fe200000e0000 */
[----:B------:R-:W-:Y:S01]  /*1100*/  UMOV UR7, 0x3 ;  /* 0x0000000300077882 */ /* 0x000fe20000000000 */
[----:B------:R-:W-:-:S11]  /*1110*/  R2UR UR4, R176 ;  /* 0x00000000b00472ca */ /* 0x000fd600000e0000 */
[----:B------:R-:W-:-:S04]  /*1120*/  UISETP.NE.AND UP0, UPT, UR5, URZ, UPT ;  /* 0x000000ff0500728c */ /* 0x000fc8000bf05270 */
[----:B------:R-:W-:Y:S02]  /*1130*/  UISETP.LT.U32.OR UP0, UPT, UR4, 0x2, !UP0 ;  /* 0x000000020400788c */ /* 0x000fe4000c701470 */
[----:B------:R-:W-:Y:S02]  /*1140*/  ULOP3.LUT UR4, UR4, 0xfffffffe, URZ, 0xc0, !UPT ;  /* 0xfffffffe04047892 */ /* 0x000fe4000f8ec0ff */
[----:B------:R-:W-:Y:S02]  /*1150*/  USEL UR6, URZ, 0x1, !UP0 ;  /* 0x00000001ff067887 */ /* 0x000fe4000c000000 */
[----:B------:R-:W-:Y:S02]  /*1160*/  USEL UR5, URZ, 0x2, !UP0 ;  /* 0x00000002ff057887 */ /* 0x000fe4000c000000 */
[----:B------:R-:W-:Y:S02]  /*1170*/  USHF.L.U32 UR4, UR7, UR4, URZ ;  /* 0x0000000407047299 */ /* 0x000fe400080006ff */
[----:B------:R-:W-:-:S04]  /*1180*/  UIADD3 UR5, UPT, UPT, UR6, UR5, URZ ;  /* 0x0000000506057290 */ /* 0x000fc8000fffe0ff */
[----:B------:R-:W-:Y:S02]  /*1190*/  IMAD.U32 R0, RZ, RZ, UR4 ;  /* 0x00000004ff007e24 */ /* 0x000fe4000f8e00ff */
[----:B------:R-:W-:-:S07]  /*11a0*/  IMAD.U32 R2, RZ, RZ, UR5 ;  /* 0x00000005ff027e24 */ /* 0x000fce000f8e00ff */
.L_x_17:
[----:B------:R-:W1:Y:S01]  /*11b0*/  S2UR UR52, SR_CTAID.Z ;  /* 0x00000000003479c3 */ /* 0x000e620000002700 */
[----:B------:R-:W-:Y:S01]  /*11c0*/  UISETP.GE.AND UP0, UPT, UR19, 0x1, UPT ;  /* 0x000000011300788c */ /* 0x000fe2000bf06270 */
[----:B------:R-:W-:-:S08]  /*11d0*/  UMOV UR51, UR20 ;  /* 0x0000001400337c82 */ /* 0x000fd00008000000 */
[----:B------:R-:W-:Y:S05]  /*11e0*/  BRA.U !UP0, `(.L_x_18) ;  /* 0x0000000108d47547 */ /* 0x000fea000b800000 */
[----:B------:R-:W2:Y:S01]  /*11f0*/  LDCU.128 UR12, c[0x0][0xc10] ;  /* 0x00018200ff0c77ac */ /* 0x000ea20008000c00 */
[----:B------:R-:W3:Y:S01]  /*1200*/  LDCU UR21, c[0x0][0xc0c] ;  /* 0x00018180ff1577ac */ /* 0x000ee20008000800 */
[----:B------:R-:W4:Y:S01]  /*1210*/  LDCU UR6, c[0x0][0x370] ;  /* 0x00006e00ff0677ac */ /* 0x000f220008000800 */
[----:B------:R-:W1:Y:S01]  /*1220*/  LDCU UR7, c[0x0][0x374] ;  /* 0x00006e80ff0777ac */ /* 0x000e620008000800 */
[----:B------:R-:W1:Y:S01]  /*1230*/  LDCU UR22, c[0x0][0xc20] ;  /* 0x00018400ff1677ac */ /* 0x000e620008000800 */
[----:B--2---:R-:W-:Y:S02]  /*1240*/  UIMAD.WIDE.U32 UR4, UR20, UR12, URZ ;  /* 0x0000000c140472a5 */ /* 0x004fe4000f8e00ff */
[----:B---3--:R-:W-:Y:S01]  /*1250*/  UISETP.NE.AND UP0, UPT, UR21, 0x1, UPT ;  /* 0x000000011500788c */ /* 0x008fe2000bf05270 */
[----:B------:R-:W2:Y:S01]  /*1260*/  LDCU.64 UR8, c[0x0][0xc28] ;  /* 0x00018500ff0877ac */ /* 0x000ea20008000a00 */
[----:B----4-:R-:W-:-:S03]  /*1270*/  UIMAD.WIDE.U32 UR10, UR6, UR12, URZ ;  /* 0x0000000c060a72a5 */ /* 0x010fc6000f8e00ff */
[----:B------:R-:W-:Y:S01]  /*1280*/  UMOV UR4, UR5 ;  /* 0x0000000500047c82 */ /* 0x000fe20008000000 */
[----:B------:R-:W-:Y:S02]  /*1290*/  UISETP.NE.AND UP2, UPT, UR19, 0x1, UPT ;  /* 0x000000011300788c */ /* 0x000fe4000bf45270 */
[----:B------:R-:W-:Y:S01]  /*12a0*/  USHF.R.U32.HI UR4, URZ, UR13, UR4 ;  /* 0x0000000dff047299 */ /* 0x000fe20008011604 */
[----:B------:R-:W-:Y:S01]  /*12b0*/  UMOV UR10, UR11 ;  /* 0x0000000b000a7c82 */ /* 0x000fe20008000000 */
[----:B------:R-:W-:Y:S02]  /*12c0*/  UIMAD.WIDE.U32 UR16, UR24, UR15, URZ ;  /* 0x0000000f181072a5 */ /* 0x000fe4000f8e00ff */
[----:B------:R-:W-:Y:S02]  /*12d0*/  USEL UR5, UR20, UR4, !UP0 ;  /* 0x0000000414057287 */ /* 0x000fe4000c000000 */
[----:B------:R-:W-:Y:S02]  /*12e0*/  @UP0 USHF.R.U32.HI UR6, URZ, UR13, UR10 ;  /* 0x0000000dff060299 */ /* 0x000fe4000801160a */
[----:B------:R-:W-:-:S02]  /*12f0*/  UISETP.NE.AND UP0, UPT, UR14, 0x1, UPT ;  /* 0x000000010e00788c */ /* 0x000fc4000bf05270 */
[----:B-1----:R-:W-:Y:S02]  /*1300*/  UIMAD.WIDE.U32 UR10, UR7, UR15, URZ ;  /* 0x0000000f070a72a5 */ /* 0x002fe4000f8e00ff */
[----:B--2---:R-:W-:Y:S01]  /*1310*/  UIMAD.WIDE.U32 UR12, UR6, UR8, URZ ;  /* 0x00000008060c72a5 */ /* 0x004fe2000f8e00ff */
[----:B------:R-:W-:Y:S01]  /*1320*/  UMOV UR4, UR17 ;  /* 0x0000001100047c82 */ /* 0x000fe20008000000 */
[----:B------:R-:W-:-:S03]  /*1330*/  UIADD3 UR51, UPT, UPT, -UR5, URZ, URZ ;  /* 0x000000ff05337290 */ /* 0x000fc6000fffe1ff */
[----:B------:R-:W-:Y:S01]  /*1340*/  UMOV UR10, UR11 ;  /* 0x0000000b000a7c82 */ /* 0x000fe20008000000 */
[----:B------:R-:W-:Y:S02]  /*1350*/  USHF.R.U32.HI UR4, URZ, UR22, UR4 ;  /* 0x00000016ff047299 */ /* 0x000fe40008011604 */
[----:B------:R-:W-:Y:S01]  /*1360*/  @UP0 USHF.R.U32.HI UR7, URZ, UR22, UR10 ;  /* 0x00000016ff070299 */ /* 0x000fe2000801160a */
[----:B------:R-:W-:Y:S01]  /*1370*/  UMOV UR12, UR13 ;  /* 0x0000000d000c7c82 */ /* 0x000fe20008000000 */
[----:B------:R-:W-:Y:S02]  /*1380*/  USEL UR4, UR24, UR4, !UP0 ;  /* 0x0000000418047287 */ /* 0x000fe4000c000000 */
[----:B------:R-:W-:Y:S02]  /*1390*/  UIMAD.WIDE.U32 UR10, UR7, UR8, URZ ;  /* 0x00000008070a72a5 */ /* 0x000fe4000f8e00ff */
[----:B------:R-:W-:Y:S02]  /*13a0*/  @UP2 USHF.R.U32.HI UR6, URZ, UR9, UR12 ;  /* 0x00000009ff062299 */ /* 0x000fe4000801160c */
[----:B------:R-:W-:-:S02]  /*13b0*/  UIMAD.WIDE.U32 UR12, UR4, UR8, URZ ;  /* 0x00000008040c72a5 */ /* 0x000fc4000f8e00ff */
[----:B------:R-:W-:Y:S01]  /*13c0*/  UIMAD UR51, UR21, UR51, UR20 ;  /* 0x00000033153372a4 */ /* 0x000fe2000f8e0214 */
[----:B------:R-:W-:Y:S02]  /*13d0*/  UMOV UR10, UR11 ;  /* 0x0000000b000a7c82 */ /* 0x000fe40008000000 */
[----:B------:R-:W-:Y:S02]  /*13e0*/  @UP2 USHF.R.U32.HI UR7, URZ, UR9, UR10 ;  /* 0x00000009ff072299 */ /* 0x000fe4000801160a */
[----:B------:R-:W-:Y:S02]  /*13f0*/  UIMAD UR10, UR6, UR19, URZ ;  /* 0x00000013060a72a4 */ /* 0x000fe4000f8e02ff */
[----:B------:R-:W-:-:S04]  /*1400*/  UIMAD UR7, UR7, UR19, URZ ;  /* 0x00000013070772a4 */ /* 0x000fc8000f8e02ff */
[----:B------:R-:W-:-:S03]  /*1410*/  UISETP.GE.AND UP0, UPT, UR4, UR7, UPT ;  /* 0x000000070400728c */ /* 0x000fc6000bf06270 */
[----:B------:R-:W-:Y:S01]  /*1420*/  UMOV UR7, UR13 ;  /* 0x0000000d00077c82 */ /* 0x000fe20008000000 */
[----:B------:R-:W-:Y:S02]  /*1430*/  UISETP.GE.OR UP0, UPT, UR5, UR10, UP0 ;  /* 0x0000000a0500728c */ /* 0x000fe40008706670 */
[----:B------:R-:W-:Y:S02]  /*1440*/  UIMAD.WIDE.U32 UR10, UR5, UR8, URZ ;  /* 0x00000008050a72a5 */ /* 0x000fe4000f8e00ff */
[----:B------:R-:W-:Y:S02]  /*1450*/  USHF.R.U32.HI UR7, URZ, UR9, UR7 ;  /* 0x00000009ff077299 */ /* 0x000fe40008011607 */
[----:B------:R-:W-:Y:S02]  /*1460*/  UIADD3 UR10, UPT, UPT, -UR4, URZ, URZ ;  /* 0x000000ff040a7290 */ /* 0x000fe4000fffe1ff */
[----:B------:R-:W-:Y:S02]  /*1470*/  USEL UR7, UR4, UR7, !UP2 ;  /* 0x0000000704077287 */ /* 0x000fe4000d000000 */
[----:B------:R-:W-:Y:S01]  /*1480*/  UIMAD UR10, UR14, UR10, UR24 ;  /* 0x0000000a0e0a72a4 */ /* 0x000fe2000f8e0218 */
[----:B------:R-:W-:-:S02]  /*1490*/  @!UP0 UMOV UR8, UR11 ;  /* 0x0000000b00088c82 */ /* 0x000fc40008000000 */
[----:B------:R-:W-:Y:S02]  /*14a0*/  @!UP0 USHF.R.U32.HI UR8, URZ, UR9, UR8 ;  /* 0x00000009ff088299 */ /* 0x000fe40008011608 */
[----:B------:R-:W-:Y:S02]  /*14b0*/  UIADD3 UR9, UPT, UPT, -UR7, URZ, URZ ;  /* 0x000000ff07097290 */ /* 0x000fe4000fffe1ff */
[----:B------:R-:W-:Y:S02]  /*14c0*/  @!UP0 USEL UR8, UR5, UR8, !UP2 ;  /* 0x0000000805088287 */ /* 0x000fe4000d000000 */
[----:B------:R-:W-:Y:S02]  /*14d0*/  UIMAD UR9, UR19, UR9, UR4 ;  /* 0x00000009130972a4 */ /* 0x000fe4000f8e0204 */
[----:B------:R-:W-:Y:S02]  /*14e0*/  @!UP0 UIADD3 UR7, UPT, UPT, UR7, -UR8, URZ ;  /* 0x8000000807078290 */ /* 0x000fe4000fffe0ff */
[----:B------:R-:W-:-:S02]  /*14f0*/  @!UP0 UIMAD UR6, UR9, UR6, UR8 ;  /* 0x00000006090682a4 */ /* 0x000fc4000f8e0208 */
[----:B------:R-:W-:-:S04]  /*1500*/  @!UP0 UIMAD UR4, UR7, UR19, UR5 ;  /* 0x00000013070482a4 */ /* 0x000fc8000f8e0205 */
[----:B------:R-:W-:Y:S01]  /*1510*/  UIMAD UR24, UR4, UR14, UR10 ;  /* 0x0000000e041872a4 */ /* 0x000fe2000f8e020a */
[----:B------:R-:W-:Y:S02]  /*1520*/  @!UP0 UMOV UR5, UR6 ;  /* 0x0000000600058c82 */ /* 0x000fe40008000000 */
[----:B------:R-:W-:-:S12]  /*1530*/  UIMAD UR51, UR5, UR21, UR51 ;  /* 0x00000015053372a4 */ /* 0x000fd8000f8e0233 */
.L_x_18:
[----:B------:R-:W-:-:S09]  /*1540*/  UISETP.NE.AND UP0, UPT, UR23, 0x1, UPT ;  /* 0x000000011700788c */ /* 0x000fd2000bf05270 */
[----:B------:R-:W-:Y:S05]  /*1550*/  BRA.U UP0, `(.L_x_19) ;  /* 0x0000000100407547 */ /* 0x000fea000b800000 */
[----:B------:R-:W2:Y:S01]  /*1560*/  LDCU.128 UR8, c[0x0][0xc10] ;  /* 0x00018200ff0877ac */ /* 0x000ea20008000c00 */
[----:B------:R-:W3:Y:S01]  /*1570*/  LDCU UR12, c[0x0][0xc0c] ;  /* 0x00018180ff0c77ac */ /* 0x000ee20008000800 */
[----:B------:R-:W4:Y:S01]  /*1580*/  LDCU UR13, c[0x0][0xc20] ;  /* 0x00018400ff0d77ac */ /* 0x000f220008000800 */
[----:B--2---:R-:W-:Y:S02]  /*1590*/  UIMAD.WIDE.U32 UR4, UR51, UR8, URZ ;  /* 0x00000008330472a5 */ /* 0x004fe4000f8e00ff */
[----:B------:R-:W-:Y:S02]  /*15a0*/  UIMAD.WIDE.U32 UR6, UR24, UR11, URZ ;  /* 0x0000000b180672a5 */ /* 0x000fe4000f8e00ff */
[----:B---3--:R-:W-:Y:S02]  /*15b0*/  UISETP.NE.AND UP0, UPT, UR12, 0x1, UPT ;  /* 0x000000010c00788c */ /* 0x008fe4000bf05270 */
[----:B------:R-:W-:-:S03]  /*15c0*/  USHF.R.U32.HI UR5, URZ, UR9, UR5 ;  /* 0x00000009ff057299 */ /* 0x000fc60008011605 */
[----:B------:R-:W-:Y:S01]  /*15d0*/  UMOV UR4, UR7 ;  /* 0x0000000700047c82 */ /* 0x000fe20008000000 */
[----:B------:R-:W-:Y:S02]  /*15e0*/  USEL UR5, UR51, UR5, !UP0 ;  /* 0x0000000533057287 */ /* 0x000fe4000c000000 */
[----:B------:R-:W-:Y:S02]  /*15f0*/  UISETP.NE.AND UP0, UPT, UR10, 0x1, UPT ;  /* 0x000000010a00788c */ /* 0x000fe4000bf05270 */
[----:B----4-:R-:W-:-:S04]  /*1600*/  USHF.R.U32.HI UR4, URZ, UR13, UR4 ;  /* 0x0000000dff047299 */ /* 0x010fc80008011604 */
[----:B------:R-:W-:-:S04]  /*1610*/  USEL UR4, UR24, UR4, !UP0 ;  /* 0x0000000418047287 */ /* 0x000fc8000c000000 */
[----:B------:R-:W-:Y:S02]  /*1620*/  UIADD3 UR6, UPT, UPT, -UR4, UR5, URZ ;  /* 0x0000000504067290 */ /* 0x000fe4000fffe1ff */
[----:B------:R-:W-:Y:S02]  /*1630*/  UIADD3 UR4, UPT, UPT, UR4, -UR5, URZ ;  /* 0x8000000504047290 */ /* 0x000fe4000fffe0ff */
[----:B------:R-:W-:Y:S02]  /*1640*/  UIMAD UR24, UR6, UR10, UR24 ;  /* 0x0000000a061872a4 */ /* 0x000fe4000f8e0218 */
[----:B------:R-:W-:-:S12]  /*1650*/  UIMAD UR51, UR4, UR12, UR51 ;  /* 0x0000000c043372a4 */ /* 0x000fd8000f8e0233 */
.L_x_19:
[----:B------:R-:W-:Y:S05]  /*1660*/  BRA.U !UP6, `(.L_x_20) ;  /* 0x000000010e0c7547 */ /* 0x000fea000b800000 */
[----:B------:R-:W-:Y:S01]  /*1670*/  UCGABAR_WAIT ;  /* 0x0000000000007dc7 */ /* 0x000fe20008000000 */
[----:B------:R-:W-:Y:S01]  /*1680*/  CCTL.IVALL ;  /* 0x00000000ff00798f */ /* 0x000fe20002000000 */
[----:B------:R-:W-:Y:S05]  /*1690*/  BRA `(.L_x_21) ;  /* 0x0000000000047947 */ /* 0x000fea0003800000 */
.L_x_20:
[----:B------:R-:W-:Y:S06]  /*16a0*/  BAR.SYNC.DEFER_BLOCKING 0x0 ;  /* 0x0000000000007b1d */ /* 0x000fec0000010000 */
.L_x_21:
[----:B------:R-:W-:Y:S05]  /*16b0*/  BRA.U UP5, `(.L_x_22) ;  /* 0x0000002105607547 */ /* 0x000fea000b800000 */
[----:B------:R-:W2:Y:S01]  /*16c0*/  LDCU UR5, c[0x0][0x388] ;  /* 0x00007100ff0577ac */ /* 0x000ea20008000800 */
[----:B------:R-:W-:Y:S01]  /*16d0*/  PLOP3.LUT P1, PT, PT, PT, UP3, 0x80, 0x8 ;  /* 0x000000000008781c */ /* 0x000fe20003f2f038 */
[----:B------:R-:W-:Y:S01]  /*16e0*/  IMAD.MOV.U32 R2, RZ, RZ, RZ ;  /* 0x000000ffff027224 */ /* 0x000fe200078e00ff */
[----:B------:R-:W-:Y:S01]  /*16f0*/  ISETP.EQ.OR P2, PT, R3, RZ, P3 ;  /* 0x000000ff0300720c */ /* 0x000fe20001f42670 */
[----:B------:R-:W3:Y:S01]  /*1700*/  LDCU UR8, c[0x0][0x38c] ;  /* 0x00007180ff0877ac */ /* 0x000ee20008000800 */
[----:B------:R-:W-:Y:S01]  /*1710*/  PLOP3.LUT P1, PT, P1, PT, PT, 0x8, 0x80 ;  /* 0x000000000080781c */ /* 0x000fe20000f2e170 */
[----:B------:R-:W4:Y:S01]  /*1720*/  LDCU.64 UR6, c[0x0][0x390] ;  /* 0x00007200ff0677ac */ /* 0x000f220008000a00 */
[----:B------:R-:W-:Y:S01]  /*1730*/  UISETP.NE.AND UP1, UPT, UR18, URZ, UPT ;  /* 0x000000ff1200728c */ /* 0x000fe2000bf25270 */
[----:B------:R-:W1:Y:S01]  /*1740*/  LDCU UR54, c[0x0][0x370] ;  /* 0x00006e00ff3677ac */ /* 0x000e620008000800 */
[----:B--2---:R-:W-:Y:S01]  /*1750*/  UIADD3 UR5, UPT, UPT, UR5, 0x3f, URZ ;  /* 0x0000003f05057890 */ /* 0x004fe2000fffe0ff */
[----:B------:R-:W2:Y:S03]  /*1760*/  LDCU.64 UR46, c[0x0][0x348] ;  /* 0x00006900ff2e77ac */ /* 0x000ea60008000a00 */
[----:B------:R-:W-:-:S02]  /*1770*/  USHF.R.S32.HI UR4, URZ, 0x1f, UR5 ;  /* 0x0000001fff047899 */ /* 0x000fc40008011405 */
[----:B------:R-:W-:Y:S02]  /*1780*/  USHF.L.U32 UR58, UR20, 0x7, URZ ;  /* 0x00000007143a7899 */ /* 0x000fe400080006ff */
[----:B------:R-:W-:Y:S02]  /*1790*/  ULEA.HI UR4, UR4, UR5, URZ, 0x6 ;  /* 0x0000000504047291 */ /* 0x000fe4000f8f30ff */
[----:B------:R-:W-:Y:S02]  /*17a0*/  USHF.L.U32 UR5, UR20, 0x6, URZ ;  /* 0x0000000614057899 */ /* 0x000fe400080006ff */
[----:B------:R-:W-:Y:S02]  /*17b0*/  USHF.R.S32.HI UR4, URZ, 0x6, UR4 ;  /* 0x00000006ff047899 */ /* 0x000fe40008011404 */
[----:B------:R-:W-:Y:S02]  /*17c0*/  ULOP3.LUT UR57, UR5, 0x40, URZ, 0xc0, !UPT ;  /* 0x0000004005397892 */ /* 0x000fe4000f8ec0ff */
[----:B---3--:R-:W-:Y:S01]  /*17d0*/  UIMAD UR4, UR4, UR8, URZ ;  /* 0x00000008040472a4 */ /* 0x008fe2000f8e02ff */
[----:B------:R-:W3:Y:S03]  /*17e0*/  LDCU UR53, c[0x0][0x374] ;  /* 0x00006e80ff3577ac */ /* 0x000ee60008000800 */
[----:B----4-:R-:W-:-:S02]  /*17f0*/  UIMAD UR4, UR4, UR6, URZ ;  /* 0x00000006040472a4 */ /* 0x010fc4000f8e02ff */
[----:B------:R-:W-:Y:S02]  /*1800*/  USEL UR38, UR48, 0x2, UP1 ;  /* 0x0000000230267887 */ /* 0x000fe40008800000 */
[----:B------:R-:W-:Y:S01]  /*1810*/  UIMAD UR55, UR4, UR7, URZ ;  /* 0x00000007043772a4 */ /* 0x000fe2000f8e02ff */
[----:B------:R-:W-:Y:S01]  /*1820*/  UMOV UR27, 0x1 ;  /* 0x00000001001b7882 */ /* 0x000fe20000000000 */
[----:B------:R-:W-:Y:S02]  /*1830*/  UMOV UR31, URZ ;  /* 0x000000ff001f7c82 */ /* 0x000fe40008000000 */
[----:B------:R-:W-:Y:S02]  /*1840*/  UISETP.NE.AND UP2, UPT, UR55, URZ, UPT ;  /* 0x000000ff3700728c */ /* 0x000fe4000bf45270 */
[----:B------:R-:W-:Y:S01]  /*1850*/  UISETP.LT.U32.AND UP0, UPT, UR55, 0x10, UPT ;  /* 0x000000103700788c */ /* 0x000fe2000bf01070 */
[----:B------:R-:W-:Y:S01]  /*1860*/  UMOV UR36, URZ ;  /* 0x000000ff00247c82 */ /* 0x000fe20008000000 */
[----:B------:R-:W-:-:S02]  /*1870*/  UMOV UR42, URZ ;  /* 0x000000ff002a7c82 */ /* 0x000fc40008000000 */
[----:B------:R-:W-:-:S04]  /*1880*/  USEL UR4, UR55, 0x10, UP0 ;  /* 0x0000001037047887 */ /* 0x000fc80008000000 */
[----:B------:R-:W-:Y:S02]  /*1890*/  UIADD3 UR5, UPT, UPT, UR4, -0x1, URZ ;  /* 0xffffffff04057890 */ /* 0x000fe4000fffe0ff */
[----:B------:R-:W-:Y:S02]  /*18a0*/  @!UP2 UIADD3 UR5, UPT, UPT, UR4, URZ, URZ ;  /* 0x000000ff0405a290 */ /* 0x000fe4000fffe0ff */
[----:B-1----:R-:W-:Y:S02]  /*18b0*/  UIADD3 UR52, UPT, UPT, UR55, -UR4, URZ ;  /* 0x8000000437347290 */ /* 0x002fe4000fffe0ff */
[----:B--23--:R-:W-:-:S12]  /*18c0*/  UIADD3 UR56, UPT, UPT, UR5, 0x1, URZ ;  /* 0x0000000105387890 */ /* 0x00cfd8000fffe0ff */
.L_x_40:
[----:B------:R-:W1:Y:S01]  /*18d0*/  S2UR UR30, SR_CgaCtaId ;  /* 0x00000000001e79c3 */ /* 0x000e620000008800 */
[----:B------:R-:W-:Y:S01]  /*18e0*/  UMOV UR4, 0x400 ;  /* 0x0000040000047882 */ /* 0x000fe20000000000 */
[----:B------:R-:W-:Y:S01]  /*18f0*/  MOV R0, UR27 ;  /* 0x0000001b00007c02 */ /* 0x000fe20008000f00 */
[----:B------:R-:W-:Y:S02]  /*1900*/  UISETP.NE.AND UP0, UPT, UR55, URZ, UPT ;  /* 0x000000ff3700728c */ /* 0x000fe4000bf05270 */
[----:B------:R-:W-:Y:S01]  /*1910*/  ULEA UR18, UR24, UR57, 0x7 ;  /* 0x0000003918127291 */ /* 0x000fe2000f8e38ff */
[----:B------:R-:W-:Y:S01]  /*1920*/  SHF.L.U32 R0, R0, 0x1f, RZ ;  /* 0x0000001f00007819 */ /* 0x000fe200000006ff */
[----:B------:R-:W-:Y:S01]  /*1930*/  UMOV UR28, URZ ;  /* 0x000000ff001c7c82 */ /* 0x000fe20008000000 */
[----:B------:R-:W-:Y:S01]  /*1940*/  UMOV UR22, URZ ;  /* 0x000000ff00167c82 */ /* 0x000fe20008000000 */
[----:B------:R-:W-:Y:S01]  /*1950*/  UMOV UR21, URZ ;  /* 0x000000ff00157c82 */ /* 0x000fe20008000000 */
[----:B------:R-:W-:Y:S01]  /*1960*/  UMOV UR20, URZ ;  /* 0x000000ff00147c82 */ /* 0x000fe20008000000 */
[----:B-1----:R-:W-:-:S04]  /*1970*/  ULEA UR30, UR30, UR4, 0x18 ;  /* 0x000000041e1e7291 */ /* 0x002fc8000f8ec0ff */
[----:B------:R-:W-:-:S09]  /*1980*/  ULEA UR4, UR31, UR30, 0x3 ;  /* 0x0000001e1f047291 */ /* 0x000fd2000f8e18ff */
[----:B------:R1:W2:Y:S01]  /*1990*/  SYNCS.PHASECHK.TRANS64.TRYWAIT P0, [UR4+0x80], R0 ;  /* 0x00008000ff0075a7 */ /* 0x0002a20008001104 */
[----:B------:R-:W-:-:S04]  /*19a0*/  ULEA.HI UR4, UR51, UR51, URZ, 0x1 ;  /* 0x0000003333047291 */ /* 0x000fc8000f8f08ff */
[----:B------:R-:W-:-:S04]  /*19b0*/  USHF.L.U32 UR4, UR4, 0x7, URZ ;  /* 0x0000000704047899 */ /* 0x000fc800080006ff */
[----:B------:R-:W-:-:S04]  /*19c0*/  ULOP3.LUT UR4, UR4, 0xffffff00, URZ, 0xc0, !UPT ;  /* 0xffffff0004047892 */ /* 0x000fc8000f8ec0ff */
[----:B------:R-:W-:Y:S01]  /*19d0*/  ULOP3.LUT UR43, UR4, 0x80, UR58, 0xf8, !UPT ;  /* 0x00000080042b7892 */ /* 0x000fe2000f8ef83a */
[----:B------:R-:W-:Y:S11]  /*19e0*/  BRA.U !UP0, `(.L_x_23) ;  /* 0x0000000508ac7547 */ /* 0x000ff6000b800000 */
[----:B------:R-:W3:Y:S01]  /*19f0*/  LDCU.128 UR12, c[0x0][0x480] ;  /* 0x00009000ff0c77ac */ /* 0x000ee20008000c00 */
[----:B------:R-:W4:Y:S01]  /*1a00*/  LDCU.128 UR8, c[0x0][0x490] ;  /* 0x00009200ff0877ac */ /* 0x000f220008000c00 */
[----:B------:R-:W1:Y:S01]  /*1a10*/  LDCU.64 UR20, c[0x0][0x4c0] ;  /* 0x00009800ff1477ac */ /* 0x000e620008000a00 */
[----:B------:R-:W1:Y:S01]  /*1a20*/  LDCU.64 UR16, c[0x0][0x4f0] ;  /* 0x00009e00ff1077ac */ /* 0x000e620008000a00 */
[----:B------:R-:W1:Y:S01]  /*1a30*/  LDCU UR19, c[0x0][0x4c8] ;  /* 0x00009900ff1377ac */ /* 0x000e620008000800 */
[----:B---3--:R-:W-:Y:S02]  /*1a40*/  UIMAD.WIDE.U32 UR4, UR43, UR13, URZ ;  /* 0x0000000d2b0472a5 */ /* 0x008fe4000f8e00ff */
[----:B------:R-:W-:Y:S02]  /*1a50*/  UISETP.NE.AND UP0, UPT, UR12, 0x1, UPT ;  /* 0x000000010c00788c */ /* 0x000fe4000bf05270 */
[----:B------:R-:W-:Y:S01]  /*1a60*/  USHF.R.U32.HI UR5, URZ, UR14, UR5 ;  /* 0x0000000eff057299 */ /* 0x000fe20008011605 */
[----:B------:R-:W3:Y:S03]  /*1a70*/  LDCU UR49, c[0x0][0x38c] ;  /* 0x00007180ff3177ac */ /* 0x000ee60008000800 */
[----:B------:R-:W-:-:S02]  /*1a80*/  USEL UR5, UR43, UR5, !UP0 ;  /* 0x000000052b057287 */ /* 0x000fc4000c000000 */
[----:B------:R-:W-:Y:S02]  /*1a90*/  UISETP.NE.AND UP0, UPT, UR15, 0x1, UPT ;  /* 0x000000010f00788c */ /* 0x000fe4000bf05270 */
[----:B----4-:R-:W-:Y:S01]  /*1aa0*/  UIMAD.WIDE.U32 UR6, UR5, UR8, URZ ;  /* 0x00000008050672a5 */ /* 0x010fe2000f8e00ff */
[----:B------:R-:W4:Y:S01]  /*1ab0*/  LDCU UR8, c[0x0][0x4a0] ;  /* 0x00009400ff0877ac */ /* 0x000f220008000800 */
[----:B------:R-:W1:Y:S05]  /*1ac0*/  LDCU UR23, c[0x0][0x4cc] ;  /* 0x00009980ff1777ac */ /* 0x000e6a0008000800 */
[----:B------:R-:W-:Y:S01]  /*1ad0*/  UMOV UR4, UR7 ;  /* 0x0000000700047c82 */ /* 0x000fe20008000000 */
[----:B------:R-:W1:Y:S01]  /*1ae0*/  LDCU.64 UR40, c[0x0][0x390] ;  /* 0x00007200ff2877ac */ /* 0x000e620008000a00 */
[----:B------:R-:W-:Y:S01]  /*1af0*/  USHF.R.U32.HI UR4, URZ, UR9, UR4 ;  /* 0x00000009ff047299 */ /* 0x000fe20008011604 */
[----:B------:R-:W1:Y:S03]  /*1b00*/  LDCU UR9, c[0x0][0x4ec] ;  /* 0x00009d80ff0977ac */ /* 0x000e660008000800 */
[----:B------:R-:W-:-:S02]  /*1b10*/  USEL UR4, UR5, UR4, !UP0 ;  /* 0x0000000405047287 */ /* 0x000fc4000c000000 */
[----:B------:R-:W-:Y:S02]  /*1b20*/  UISETP.NE.AND UP0, UPT, UR10, 0x1, UPT ;  /* 0x000000010a00788c */ /* 0x000fe4000bf05270 */
[----:B------:R-:W-:Y:S01]  /*1b30*/  UIMAD.WIDE.U32 UR6, UR4, UR11, URZ ;  /* 0x0000000b040672a5 */ /* 0x000fe2000f8e00ff */
[----:B------:R-:W1:Y:S01]  /*1b40*/  LDCU.64 UR24, c[0x0][0x4d0] ;  /* 0x00009a00ff1877ac */ /* 0x000e620008000a00 */
[----:B------:R-:W-:-:S05]  /*1b50*/  UIADD3 UR42, UPT, UPT, UR56, UR36, URZ ;  /* 0x00000024382a7290 */ /* 0x000fca000fffe0ff */
[----:B------:R-:W-:Y:S01]  /*1b60*/  UMOV UR6, UR7 ;  /* 0x0000000700067c82 */ /* 0x000fe20008000000 */
[----:B------:R-:W-:Y:S02]  /*1b70*/  UIADD3 UR7, UPT, UPT, -UR4, URZ, URZ ;  /* 0x000000ff04077290 */ /* 0x000fe4000fffe1ff */
[----:B----4-:R-:W-:Y:S02]  /*1b80*/  USHF.R.U32.HI UR6, URZ, UR8, UR6 ;  /* 0x00000008ff067299 */ /* 0x010fe40008011606 */
[----:B------:R-:W-:Y:S02]  /*1b90*/  UIADD3 UR8, UPT, UPT, -UR5, URZ, URZ ;  /* 0x000000ff05087290 */ /* 0x000fe4000fffe1ff */
[----:B------:R-:W-:Y:S02]  /*1ba0*/  USEL UR14, UR4, UR6, !UP0 ;  /* 0x00000006040e7287 */ /* 0x000fe4000c000000 */
[----:B------:R-:W-:Y:S02]  /*1bb0*/  UIMAD UR7, UR15, UR7, UR5 ;  /* 0x000000070f0772a4 */ /* 0x000fe4000f8e0205 */
[----:B------:R-:W-:-:S02]  /*1bc0*/  UIADD3 UR6, UPT, UPT, -UR14, URZ, URZ ;  /* 0x000000ff0e067290 */ /* 0x000fc4000fffe1ff */
[----:B------:R-:W-:Y:S02]  /*1bd0*/  UIMAD UR8, UR12, UR8, UR43 ;  /* 0x000000080c0872a4 */ /* 0x000fe4000f8e022b */
[----:B------:R-:W-:Y:S02]  /*1be0*/  UIMAD UR13, UR10, UR6, UR4 ;  /* 0x000000060a0d72a4 */ /* 0x000fe4000f8e0204 */
[----:B-1----:R-:W-:Y:S02]  /*1bf0*/  UIMAD UR11, UR8, UR20, UR9 ;  /* 0x00000014080b72a4 */ /* 0x002fe4000f8e0209 */
[----:B------:R-:W-:Y:S01]  /*1c00*/  UIMAD UR12, UR7, UR21, UR16 ;  /* 0x00000015070c72a4 */ /* 0x000fe2000f8e0210 */
[----:B------:R-:W1:Y:S02]  /*1c10*/  LDCU.64 UR4, c[0x0][0x4f8] ;  /* 0x00009f00ff0477ac */ /* 0x000e640008000a00 */
[----:B------:R-:W4:Y:S01]  /*1c20*/  LDCU UR6, c[0x0][0x500] ;  /* 0x0000a000ff0677ac */ /* 0x000f220008000800 */
[----:B------:R-:W-:Y:S01]  /*1c30*/  UIMAD UR13, UR13, UR19, UR17 ;  /* 0x000000130d0d72a4 */ /* 0x000fe2000f8e0211 */
[----:B------:R-:W-:Y:S01]  /*1c40*/  UMOV UR28, URZ ;  /* 0x000000ff001c7c82 */ /* 0x000fe20008000000 */
[----:B------:R-:W-:Y:S01]  /*1c50*/  UMOV UR7, UR31 ;  /* 0x0000001f00077c82 */ /* 0x000fe20008000000 */
[----:B------:R-:W-:Y:S01]  /*1c60*/  UMOV UR20, URZ ;  /* 0x000000ff00147c82 */ /* 0x000fe20008000000 */
[----:B------:R-:W-:Y:S01]  /*1c70*/  UMOV UR21, URZ ;  /* 0x000000ff00157c82 */ /* 0x000fe20008000000 */
[----:B---3--:R-:W-:-:S07]  /*1c80*/  UMOV UR22, URZ ;  /* 0x000000ff00167c82 */ /* 0x008fce0008000000 */
.L_x_29:
[----:B------:R-:W-:Y:S01]  /*1c90*/  @!P3 MOV R3, 0x6000 ;  /* 0x000060000003b802 */ /* 0x000fe20000000f00 */
[----:B------:R-:W-:Y:S01]  /*1ca0*/  ULEA UR9, UR7, UR30, 0x3 ;  /* 0x0000001e07097291 */ /* 0x000fe2000f8e18ff */
[----:B-12---:R-:W-:Y:S11]  /*1cb0*/  @P0 BRA `(.L_x_24) ;  /* 0x0000000000100947 */ /* 0x006ff60003800000 */
[----:B------:R-:W-:Y:S04]  /*1cc0*/  MOV R0, UR27 ;  /* 0x0000001b00007c02 */ /* 0x000fe80008000f00 */
[----:B------:R-:W-:Y:S04]  /*1cd0*/  SHF.L.U32 R5, R0, 0x1f, RZ ;  /* 0x0000001f00057819 */ /* 0x000fe800000006ff */
[----:B------:R-:W2:Y:S02]  /*1ce0*/  SYNCS.PHASECHK.TRANS64.TRYWAIT P0, [UR9+0x80], R5 ;  /* 0x00008005ff0075a7 */ /* 0x000ea40008001109 */
[----:B--2---:R-:W-:Y:S05]  /*1cf0*/  @!P0 BRA `(.L_x_25) ;  /* 0x0000007c00f08947 */ /* 0x004fea0003800000 */
.L_x_24:
[----:B------:R3:W-:Y:S01]  /*1d00*/  @!P3 SYNCS.ARRIVE.TRANS64 RZ, [UR9], R3 ;  /* 0x00000003ffffb9a7 */ /* 0x0007e20008000009 */
[----:B------:R-:W-:Y:S04]  /*1d10*/  ULOP3.LUT UR8, UR38, 0x2, URZ, 0xfc, !UPT ;  /* 0x0000000226087892 */ /* 0x000fe8000f8efcff */
[----:B------:R-:W-:Y:S09]  /*1d20*/  UISETP.NE.AND UP0, UPT, UR8, 0x2, UPT ;  /* 0x000000020800788c */ /* 0x000ff2000bf05270 */
[----:B------:R-:W-:Y:S05]  /*1d30*/  BRA.U UP0, `(.L_x_26) ;  /* 0x0000000100047547 */ /* 0x000fea000b800000 */
[----:B-1--4-:R-:W-:Y:S05]  /*1d40*/  BPT.TRAP 0x1 ;  /* 0x000000040000795c */ /* 0x012fea0000300000 */
.L_x_26:
[----:B------:R-:W-:Y:S04]  /*1d50*/  BSSY.RECONVERGENT B0, `(.L_x_27) ;  /* 0x0000003000007945 */ /* 0x000fe80003800200 */
[----:B------:R-:W-:Y:S05]  /*1d60*/  @P2 BRA `(.L_x_28) ;  /* 0x0000000000042947 */ /* 0x000fea0003800000 */
[----:B-1--4-:R-:W-:Y:S05]  /*1d70*/  BPT.TRAP 0x1 ;  /* 0x000000040000795c */ /* 0x012fea0000300000 */
.L_x_28:
[----:B-1--4-:R-:W-:Y:S05]  /*1d80*/  BSYNC.RECONVERGENT B0 ;  /* 0x0000000000007941 */ /* 0x012fea0003800200 */
.L_x_27:
[----:B------:R-:W-:Y:S02]  /*1d90*/  UIADD3 UR8, UPT, UPT, UR7, 0x1, URZ ;  /* 0x0000000107087890 */ /* 0x000fe4000fffe0ff */
[----:B------:R-:W-:Y:S02]  /*1da0*/  UIMAD UR15, UR20, UR23, UR4 ;  /* 0x00000017140f72a4 */ /* 0x000fe4000f8e0204 */
[----:B------:R-:W-:Y:S02]  /*1db0*/  UISETP.NE.AND UP0, UPT, UR8, 0x10, UPT ;  /* 0x000000100800788c */ /* 0x000fe4000bf05270 */
[----:B------:R-:W-:Y:S02]  /*1dc0*/  ULEA UR17, UR7, UR30, 0xd ;  /* 0x0000001e07117291 */ /* 0x000fe4000f8e68ff */
[----:B------:R-:W-:Y:S02]  /*1dd0*/  USEL UR10, URZ, 0x1, UP0 ;  /* 0x00000001ff0a7887 */ /* 0x000fe40008000000 */
[----:B------:R-:W-:Y:S02]  /*1de0*/  USEL UR31, UR8, URZ, UP0 ;  /* 0x000000ff081f7287 */ /* 0x000fe40008000000 */
[----:B------:R-:W-:Y:S02]  /*1df0*/  ULOP3.LUT UR27, UR27, UR10, URZ, 0x3c, !UPT ;  /* 0x0000000a1b1b7292 */ /* 0x000fe4000f8e3cff */
[----:B------:R-:W-:Y:S02]  /*1e00*/  ULEA UR8, UR31, UR30, 0x3 ;  /* 0x0000001e1f087291 */ /* 0x000fe4000f8e18ff */
[----:B------:R-:W-:Y:S02]  /*1e10*/  ULEA UR16, UR7, UR30, 0xc ;  /* 0x0000001e07107291 */ /* 0x000fe4000f8e60ff */
[----:B------:R-:W-:Y:S01]  /*1e20*/  UIADD3 UR34, UP0, UPT, UR46, 0x80, URZ ;  /* 0x000000802e227890 */ /* 0x000fe2000ff1e0ff */
[----:B--2---:R-:W-:Y:S01]  /*1e30*/  MOV R0, UR27 ;  /* 0x0000001b00007c02 */ /* 0x004fe20008000f00 */
[----:B------:R-:W-:Y:S02]  /*1e40*/  ULOP3.LUT UR9, UR9, 0xfefffff8, URZ, 0xc0, !UPT ;  /* 0xfefffff809097892 */ /* 0x000fe4000f8ec0ff */
[----:B------:R-:W-:Y:S01]  /*1e50*/  USHF.L.U32 UR10, UR28, 0x6, URZ ;  /* 0x000000061c0a7899 */ /* 0x000fe200080006ff */
[----:B---3--:R-:W-:Y:S01]  /*1e60*/  SHF.L.U32 R3, R0, 0x1f, RZ ;  /* 0x0000001f00037819 */ /* 0x008fe200000006ff */
[----:B------:R-:W-:Y:S02]  /*1e70*/  UIADD3.X UR35, UPT, UPT, URZ, UR47, URZ, UP0, !UPT ;  /* 0x0000002fff237290 */ /* 0x000fe400087fe4ff */
[----:B------:R-:W-:Y:S01]  /*1e80*/  UIADD3 UR32, UP3, UPT, UR46, 0x200, URZ ;  /* 0x000002002e207890 */ /* 0x000fe2000ff7e0ff */
[----:B------:R3:W1:Y:S01]  /*1e90*/  SYNCS.PHASECHK.TRANS64.TRYWAIT P0, [UR8+0x80], R3 ;  /* 0x00008003ff0075a7 */ /* 0x0006620008001108 */
[----:B------:R-:W-:Y:S02]  /*1ea0*/  UIMAD UR8, UR21, UR24, UR5 ;  /* 0x00000018150872a4 */ /* 0x000fe4000f8e0205 */
[----:B------:R-:W-:Y:S02]  /*1eb0*/  UIMAD UR7, UR22, UR25, UR6 ;  /* 0x00000019160772a4 */ /* 0x000fe4000f8e0206 */
[----:B------:R-:W-:Y:S02]  /*1ec0*/  ULEA UR15, UR8, UR15, 0x5 ;  /* 0x0000000f080f7291 */ /* 0x000fe4000f8e28ff */
[----:B------:R-:W-:Y:S02]  /*1ed0*/  UIADD3 UR8, UPT, UPT, UR17, 0x8400, URZ ;  /* 0x0000840011087890 */ /* 0x000fe4000fffe0ff */
[----:B------:R-:W-:Y:S02]  /*1ee0*/  ULEA UR7, UR7, UR15, 0xa ;  /* 0x0000000f07077291 */ /* 0x000fe4000f8e50ff */
[----:B------:R-:W-:Y:S02]  /*1ef0*/  UIADD3.X UR33, UPT, UPT, URZ, UR47, URZ, UP3, !UPT ;  /* 0x0000002fff217290 */ /* 0x000fe40009ffe4ff */
[----:B------:R-:W-:Y:S02]  /*1f00*/  UPRMT UR7, UR7, 0x5410, URZ ;  /* 0x0000541007077896 */ /* 0x000fe400080000ff */
[----:B------:R-:W-:Y:S02]  /*1f10*/  UIADD3 UR16, UPT, UPT, UR16, 0x28400, URZ ;  /* 0x0002840010107890 */ /* 0x000fe4000fffe0ff */
[----:B------:R-:W-:Y:S02]  /*1f20*/  UIADD3 UR37, UPT, UPT, UR20, 0x1, URZ ;  /* 0x0000000114257890 */ /* 0x000fe4000fffe0ff */
[----:B------:R-:W-:Y:S02]  /*1f30*/  UIADD3 UR29, UPT, UPT, UR21, 0x1, URZ ;  /* 0x00000001151d7890 */ /* 0x000fe4000fffe0ff */
[----:B------:R-:W-:Y:S02]  /*1f40*/  UISETP.NE.AND UP2, UPT, UR37, UR49, UPT ;  /* 0x000000312500728c */ /* 0x000fe4000bf45270 */
[----:B------:R-:W-:Y:S02]  /*1f50*/  UIADD3 UR26, UPT, UPT, UR22, 0x1, URZ ;  /* 0x00000001161a7890 */ /* 0x000fe4000fffe0ff */
[----:B------:R-:W-:Y:S01]  /*1f60*/  UIADD3 UR36, UPT, UPT, UR36, 0x1, URZ ;  /* 0x0000000124247890 */ /* 0x000fe2000fffe0ff */
[----:B------:R-:W-:Y:S01]  /*1f70*/  UMOV UR44, 0x0 ;  /* 0x00000000002c7882 */ /* 0x000fe20000000000 */
[----:B------:R-:W-:Y:S01]  /*1f80*/  UMOV UR45, 0x10000000 ;  /* 0x10000000002d7882 */ /* 0x000fe20000000000 */
[----:B------:R-:W-:Y:S01]  /*1f90*/  UMOV UR17, UR9 ;  /* 0x0000000900117c82 */ /* 0x000fe20008000000 */
[----:B------:R2:W-:Y:S01]  /*1fa0*/  UTMALDG.5D.IM2COL.2CTA [UR8], [UR34], UR7, desc[UR44] ;  /* 0x00002c08220073b4 */ /* 0x0005e20008261007 */
[----:B------:R-:W-:Y:S02]  /*1fb0*/  UMOV UR19, UR10 ;  /* 0x0000000a00137c82 */ /* 0x000fe40008000000 */
[----:B------:R-:W-:Y:S04]  /*1fc0*/  @UP2 UIADD3 UR29, UPT, UPT, UR21, URZ, URZ ;  /* 0x000000ff151d2290 */ /* 0x000fe8000fffe0ff */
[----:B------:R-:W-:Y:S01]  /*1fd0*/  UISETP.NE.AND UP1, UPT, UR29, UR40, UPT ;  /* 0x000000281d00728c */ /* 0x000fe2000bf25270 */
[----:B------:R4:W-:Y:S10]  /*1fe0*/  UTMALDG.5D.2CTA [UR16], [UR32], desc[UR44] ;  /* 0x00002c10200075b4 */ /* 0x0009f40008221000 */
[----:B------:R-:W-:Y:S04]  /*1ff0*/  @UP1 UIADD3 UR26, UPT, UPT, UR22, URZ, URZ ;  /* 0x000000ff161a1290 */ /* 0x000fe8000fffe0ff */
[----:B------:R-:W-:Y:S02]  /*2000*/  UISETP.NE.AND UP0, UPT, UR26, UR41, UPT ;  /* 0x000000291a00728c */ /* 0x000fe4000bf05270 */
[----:B--2---:R-:W-:Y:S09]  /*2010*/  UIADD3 UR8, UPT, UPT, UR28, 0x1, URZ ;  /* 0x000000011c087890 */ /* 0x004ff2000fffe0ff */
[----:B------:R-:W-:Y:S01]  /*2020*/  @UP0 UIADD3 UR8, UPT, UPT, UR28, URZ, URZ ;  /* 0x000000ff1c080290 */ /* 0x000fe2000fffe0ff */
[----:B------:R-:W-:Y:S01]  /*2030*/  UMOV UR7, UR31 ;  /* 0x0000001f00077c82 */ /* 0x000fe20008000000 */
[----:B----4-:R-:W-:Y:S02]  /*2040*/  USEL UR22, UR26, URZ, UP0 ;  /* 0x000000ff1a167287 */ /* 0x010fe40008000000 */
[----:B------:R-:W-:Y:S02]  /*2050*/  UISETP.NE.AND UP0, UPT, UR36, UR42, UPT ;  /* 0x0000002a2400728c */ /* 0x000fe4000bf05270 */
[----:B------:R-:W-:Y:S02]  /*2060*/  USEL UR20, UR37, URZ, UP2 ;  /* 0x000000ff25147287 */ /* 0x000fe40009000000 */
[----:B------:R-:W-:Y:S01]  /*2070*/  USEL UR21, UR29, URZ, UP1 ;  /* 0x000000ff1d157287 */ /* 0x000fe20008800000 */
[----:B------:R-:W-:Y:S04]  /*2080*/  UMOV UR28, UR8 ;  /* 0x00000008001c7c82 */ /* 0x000fe80008000000 */
[----:B---3--:R-:W-:Y:S07]  /*2090*/  BRA.U UP0, `(.L_x_29) ;  /* 0xfffffff900fc7547 */ /* 0x008fee000b83ffff */
.L_x_23:
[----:B------:R-:W-:Y:S01]  /*20a0*/  ULEA UR4, UR31, UR30, 0x3 ;  /* 0x0000001e1f047291 */ /* 0x000fe2000f8e18ff */
[----:B-1----:R-:W-:Y:S01]  /*20b0*/  MOV R0, UR27 ;  /* 0x0000001b00007c02 */ /* 0x002fe20008000f00 */
[----:B------:R-:W-:Y:S01]  /*20c0*/  @!P1 SYNCS.ARRIVE.TRANS64.A1T0 RZ, [UR30+0x128], RZ ;  /* 0x000128ffffff99a7 */ /* 0x000fe2000810001e */
[----:B------:R-:W-:Y:S02]  /*20d0*/  UISETP.GE.AND UP0, UPT, UR52, 0x1, UPT ;  /* 0x000000013400788c */ /* 0x000fe4000bf06270 */
[----:B------:R-:W-:-:S04]  /*20e0*/  SHF.L.U32 R0, R0, 0x1f, RZ ;  /* 0x0000001f00007819 */ /* 0x000fc800000006ff */
[----:B--2---:R1:W2:Y:S03]  /*20f0*/  SYNCS.PHASECHK.TRANS64.TRYWAIT P0, [UR4+0x80], R0 ;  /* 0x00008000ff0075a7 */ /* 0x0042a60008001104 */
[----:B------:R-:W-:Y:S05]  /*2100*/  BRA.U !UP0, `(.L_x_30) ;  /* 0x0000000508a47547 */ /* 0x000fea000b800000 */
[----:B------:R-:W3:Y:S01]  /*2110*/  LDCU.128 UR8, c[0x0][0x480] ;  /* 0x00009000ff0877ac */ /* 0x000ee20008000c00 */
[----:B------:R-:W4:Y:S01]  /*2120*/  LDCU.128 UR32, c[0x0][0x490] ;  /* 0x00009200ff2077ac */ /* 0x000f220008000c00 */
[----:B------:R-:W1:Y:S01]  /*2130*/  LDCU UR13, c[0x0][0x4c8] ;  /* 0x00009900ff0d77ac */ /* 0x000e620008000800 */
        /* <DEDUP_REMOVED lines=10> */
[----:B------:R-:W1:Y:S05]  /*21e0*/  LDCU.64 UR40, c[0x0][0x390] ;  /* 0x00007200ff2877ac */ /* 0x000e6a0008000a00 */
[----:B------:R-:W-:Y:S01]  /*21f0*/  UMOV UR4, UR7 ;  /* 0x0000000700047c82 */ /* 0x000fe20008000000 */
[----:B------:R-:W1:Y:S01]  /*2200*/  LDCU.64 UR24, c[0x0][0x4d0] ;  /* 0x00009a00ff1877ac */ /* 0x000e620008000a00 */
[----:B------:R-:W-:Y:S01]  /*2210*/  USHF.R.U32.HI UR4, URZ, UR33, UR4 ;  /* 0x00000021ff047299 */ /* 0x000fe20008011604 */
[----:B------:R-:W4:Y:S03]  /*2220*/  LDCU.64 UR32, c[0x0][0x4c0] ;  /* 0x00009800ff2077ac */ /* 0x000f260008000a00 */
[----:B------:R-:W-:-:S02]  /*2230*/  USEL UR4, UR5, UR4, !UP0 ;  /* 0x0000000405047287 */ /* 0x000fc4000c000000 */
[----:B------:R-:W-:Y:S02]  /*2240*/  UISETP.NE.AND UP0, UPT, UR34, 0x1, UPT ;  /* 0x000000012200788c */ /* 0x000fe4000bf05270 */
[----:B------:R-:W-:Y:S02]  /*2250*/  UIMAD.WIDE.U32 UR6, UR4, UR35, URZ ;  /* 0x00000023040672a5 */ /* 0x000fe4000f8e00ff */
[----:B------:R-:W-:Y:S01]  /*2260*/  UIADD3 UR42, UPT, UPT, UR52, UR42, URZ ;  /* 0x0000002a342a7290 */ /* 0x000fe2000fffe0ff */
[----:B------:R-:W-:-:S04]  /*2270*/  UMOV UR37, UR52 ;  /* 0x0000003400257c82 */ /* 0x000fc80008000000 */
[----:B------:R-:W-:Y:S01]  /*2280*/  UMOV UR6, UR7 ;  /* 0x0000000700067c82 */ /* 0x000fe20008000000 */
[----:B------:R-:W-:Y:S02]  /*2290*/  UIADD3 UR7, UPT, UPT, -UR5, URZ, URZ ;  /* 0x000000ff05077290 */ /* 0x000fe4000fffe1ff */
[----:B---3--:R-:W-:Y:S02]  /*22a0*/  USHF.R.U32.HI UR6, URZ, UR9, UR6 ;  /* 0x00000009ff067299 */ /* 0x008fe40008011606 */
[----:B------:R-:W-:Y:S02]  /*22b0*/  UIMAD UR7, UR8, UR7, UR43 ;  /* 0x00000007080772a4 */ /* 0x000fe4000f8e022b */
[----:B------:R-:W-:Y:S02]  /*22c0*/  USEL UR14, UR4, UR6, !UP0 ;  /* 0x00000006040e7287 */ /* 0x000fe4000c000000 */
[----:B------:R-:W-:Y:S02]  /*22d0*/  UIADD3 UR6, UPT, UPT, -UR4, URZ, URZ ;  /* 0x000000ff04067290 */ /* 0x000fe4000fffe1ff */
[----:B------:R-:W-:-:S02]  /*22e0*/  UIADD3 UR9, UPT, UPT, -UR14, URZ, URZ ;  /* 0x000000ff0e097290 */ /* 0x000fc4000fffe1ff */
[----:B------:R-:W-:Y:S02]  /*22f0*/  UIMAD UR12, UR11, UR6, UR5 ;  /* 0x000000060b0c72a4 */ /* 0x000fe4000f8e0205 */
[----:B------:R-:W-:Y:S02]  /*2300*/  UIMAD UR9, UR34, UR9, UR4 ;  /* 0x00000009220972a4 */ /* 0x000fe4000f8e0204 */
[----:B----4-:R-:W-:Y:S01]  /*2310*/  UIMAD UR11, UR7, UR32, UR10 ;  /* 0x00000020070b72a4 */ /* 0x010fe2000f8e020a */
[----:B------:R-:W3:Y:S02]  /*2320*/  LDCU UR43, c[0x0][0x38c] ;  /* 0x00007180ff2b77ac */ /* 0x000ee40008000800 */
[----:B------:R-:W4:Y:S01]  /*2330*/  LDCU UR6, c[0x0][0x500] ;  /* 0x0000a000ff0677ac */ /* 0x000f220008000800 */
[----:B------:R-:W2:Y:S01]  /*2340*/  LDCU.64 UR4, c[0x0][0x4f8] ;  /* 0x00009f00ff0477ac */ /* 0x000ea20008000a00 */
[----:B-1----:R-:W-:Y:S02]  /*2350*/  UIMAD UR12, UR12, UR33, UR16 ;  /* 0x000000210c0c72a4 */ /* 0x002fe4000f8e0210 */
[----:B------:R-:W-:Y:S01]  /*2360*/  UIMAD UR13, UR9, UR13, UR17 ;  /* 0x0000000d090d72a4 */ /* 0x000fe2000f8e0211 */
[----:B------:R-:W-:-:S11]  /*2370*/  UMOV UR7, UR31 ;  /* 0x0000001f00077c82 */ /* 0x000fd60008000000 */
.L_x_36:
[----:B------:R-:W-:Y:S01]  /*2380*/  @!P3 MOV R3, 0x6000 ;  /* 0x000060000003b802 */ /* 0x000fe20000000f00 */
[----:B------:R-:W-:Y:S01]  /*2390*/  ULEA UR9, UR7, UR30, 0x3 ;  /* 0x0000001e07097291 */ /* 0x000fe2000f8e18ff */
[----:B--2---:R-:W-:Y:S11]  /*23a0*/  @P0 BRA `(.L_x_31) ;  /* 0x0000000000100947 */ /* 0x004ff60003800000 */
[----:B------:R-:W-:Y:S04]  /*23b0*/  MOV R0, UR27 ;  /* 0x0000001b00007c02 */ /* 0x000fe80008000f00 */
[----:B------:R-:W-:Y:S04]  /*23c0*/  SHF.L.U32 R5, R0, 0x1f, RZ ;  /* 0x0000001f00057819 */ /* 0x000fe800000006ff */
[----:B------:R-:W1:Y:S02]  /*23d0*/  SYNCS.PHASECHK.TRANS64.TRYWAIT P0, [UR9+0x80], R5 ;  /* 0x00008005ff0075a7 */ /* 0x000e640008001109 */
[----:B-1----:R-:W-:Y:S05]  /*23e0*/  @!P0 BRA `(.L_x_32) ;  /* 0x00000078004c8947 */ /* 0x002fea0003800000 */
.L_x_31:
[----:B------:R2:W-:Y:S01]  /*23f0*/  @!P3 SYNCS.ARRIVE.TRANS64 RZ, [UR9], R3 ;  /* 0x00000003ffffb9a7 */ /* 0x0005e20008000009 */
[----:B------:R-:W-:Y:S04]  /*2400*/  ULOP3.LUT UR8, UR38, 0x2, URZ, 0xfc, !UPT ;  /* 0x0000000226087892 */ /* 0x000fe8000f8efcff */
[----:B------:R-:W-:Y:S09]  /*2410*/  UISETP.NE.AND UP0, UPT, UR8, 0x2, UPT ;  /* 0x000000020800788c */ /* 0x000ff2000bf05270 */
[----:B------:R-:W-:Y:S05]  /*2420*/  BRA.U UP0, `(.L_x_33) ;  /* 0x0000000100047547 */ /* 0x000fea000b800000 */
[----:B---34-:R-:W-:Y:S05]  /*2430*/  BPT.TRAP 0x1 ;  /* 0x000000040000795c */ /* 0x018fea0000300000 */
.L_x_33:
[----:B------:R-:W-:Y:S04]  /*2440*/  BSSY.RECONVERGENT B0, `(.L_x_34) ;  /* 0x0000003000007945 */ /* 0x000fe80003800200 */
[----:B------:R-:W-:Y:S05]  /*2450*/  @P2 BRA `(.L_x_35) ;  /* 0x0000000000042947 */ /* 0x000fea0003800000 */
[----:B---34-:R-:W-:Y:S05]  /*2460*/  BPT.TRAP 0x1 ;  /* 0x000000040000795c */ /* 0x018fea0000300000 */
.L_x_35:
[----:B---34-:R-:W-:Y:S05]  /*2470*/  BSYNC.RECONVERGENT B0 ;  /* 0x0000000000007941 */ /* 0x018fea0003800200 */
.L_x_34:
        /* <DEDUP_REMOVED lines=8> */
[----:B------:R-:W-:Y:S02]  /*2500*/  UIMAD UR10, UR21, UR24, UR5 ;  /* 0x00000018150a72a4 */ /* 0x000fe4000f8e0205 */
[----:B------:R-:W-:Y:S01]  /*2510*/  UIADD3 UR34, UP0, UPT, UR46, 0x80, URZ ;  /* 0x000000802e227890 */ /* 0x000fe2000ff1e0ff */
[----:B-1----:R-:W-:Y:S01]  /*2520*/  MOV R0, UR27 ;  /* 0x0000001b00007c02 */ /* 0x002fe20008000f00 */
[----:B------:R-:W-:Y:S02]  /*2530*/  ULEA UR15, UR10, UR15, 0x5 ;  /* 0x0000000f0a0f7291 */ /* 0x000fe4000f8e28ff */
[----:B------:R-:W-:Y:S01]  /*2540*/  USHF.L.U32 UR19, UR28, 0x6, URZ ;  /* 0x000000061c137899 */ /* 0x000fe200080006ff */
[----:B--2---:R-:W-:Y:S01]  /*2550*/  SHF.L.U32 R3, R0, 0x1f, RZ ;  /* 0x0000001f00037819 */ /* 0x004fe200000006ff */
[----:B------:R-:W-:Y:S02]  /*2560*/  ULOP3.LUT UR9, UR9, 0xfefffff8, URZ, 0xc0, !UPT ;  /* 0xfefffff809097892 */ /* 0x000fe4000f8ec0ff */
[----:B------:R-:W-:Y:S01]  /*2570*/  UIADD3.X UR35, UPT, UPT, URZ, UR47, URZ, UP0, !UPT ;  /* 0x0000002fff237290 */ /* 0x000fe200087fe4ff */
[----:B------:R1:W2:Y:S01]  /*2580*/  SYNCS.PHASECHK.TRANS64.TRYWAIT P0, [UR8+0x80], R3 ;  /* 0x00008003ff0075a7 */ /* 0x0002a20008001108 */
[----:B------:R-:W-:Y:S02]  /*2590*/  ULEA UR8, UR7, UR30, 0xd ;  /* 0x0000001e07087291 */ /* 0x000fe4000f8e68ff */
[----:B------:R-:W-:Y:S02]  /*25a0*/  UIMAD UR7, UR22, UR25, UR6 ;  /* 0x00000019160772a4 */ /* 0x000fe4000f8e0206 */
[----:B------:R-:W-:Y:S02]  /*25b0*/  UIADD3 UR8, UPT, UPT, UR8, 0x8400, URZ ;  /* 0x0000840008087890 */ /* 0x000fe4000fffe0ff */
[----:B------:R-:W-:Y:S02]  /*25c0*/  ULEA UR7, UR7, UR15, 0xa ;  /* 0x0000000f07077291 */ /* 0x000fe4000f8e50ff */
[----:B------:R-:W-:Y:S02]  /*25d0*/  UIADD3 UR32, UP3, UPT, UR46, 0x200, URZ ;  /* 0x000002002e207890 */ /* 0x000fe4000ff7e0ff */
[----:B------:R-:W-:Y:S02]  /*25e0*/  UPRMT UR7, UR7, 0x5410, URZ ;  /* 0x0000541007077896 */ /* 0x000fe400080000ff */
[----:B------:R-:W-:Y:S02]  /*25f0*/  UIADD3.X UR33, UPT, UPT, URZ, UR47, URZ, UP3, !UPT ;  /* 0x0000002fff217290 */ /* 0x000fe40009ffe4ff */
[----:B------:R-:W-:Y:S02]  /*2600*/  UIADD3 UR16, UPT, UPT, UR16, 0x28400, URZ ;  /* 0x0002840010107890 */ /* 0x000fe4000fffe0ff */
[----:B------:R-:W-:Y:S02]  /*2610*/  UIADD3 UR36, UPT, UPT, UR20, 0x1, URZ ;  /* 0x0000000114247890 */ /* 0x000fe4000fffe0ff */
[----:B------:R-:W-:Y:S02]  /*2620*/  UIADD3 UR29, UPT, UPT, UR21, 0x1, URZ ;  /* 0x00000001151d7890 */ /* 0x000fe4000fffe0ff */
[----:B------:R-:W-:Y:S02]  /*2630*/  UISETP.NE.AND UP2, UPT, UR36, UR43, UPT ;  /* 0x0000002b2400728c */ /* 0x000fe4000bf45270 */
[----:B------:R-:W-:Y:S01]  /*2640*/  UIADD3 UR26, UPT, UPT, UR22, 0x1, URZ ;  /* 0x00000001161a7890 */ /* 0x000fe2000fffe0ff */
[----:B------:R-:W-:Y:S01]  /*2650*/  UMOV UR44, 0x0 ;  /* 0x00000000002c7882 */ /* 0x000fe20000000000 */
[----:B------:R-:W-:Y:S01]  /*2660*/  UMOV UR45, 0x10000000 ;  /* 0x10000000002d7882 */ /* 0x000fe20000000000 */
[----:B------:R-:W-:Y:S01]  /*2670*/  UMOV UR10, UR19 ;  /* 0x00000013000a7c82 */ /* 0x000fe20008000000 */
[----:B------:R-:W-:Y:S01]  /*2680*/  UMOV UR17, UR9 ;  /* 0x0000000900117c82 */ /* 0x000fe20008000000 */
[----:B------:R3:W-:Y:S04]  /*2690*/  UTMALDG.5D.IM2COL.2CTA [UR8], [UR34], UR7, desc[UR44] ;  /* 0x00002c08220073b4 */ /* 0x0007e80008261007 */
[----:B------:R-:W-:Y:S04]  /*26a0*/  @UP2 UIADD3 UR29, UPT, UPT, UR21, URZ, URZ ;  /* 0x000000ff151d2290 */ /* 0x000fe8000fffe0ff */
[----:B------:R-:W-:Y:S01]  /*26b0*/  UISETP.NE.AND UP1, UPT, UR29, UR40, UPT ;  /* 0x000000281d00728c */ /* 0x000fe2000bf25270 */
[----:B------:R4:W-:Y:S10]  /*26c0*/  UTMALDG.5D.2CTA [UR16], [UR32], desc[UR44] ;  /* 0x00002c10200075b4 */ /* 0x0009f40008221000 */
[----:B------:R-:W-:Y:S04]  /*26d0*/  @UP1 UIADD3 UR26, UPT, UPT, UR22, URZ, URZ ;  /* 0x000000ff161a1290 */ /* 0x000fe8000fffe0ff */
[----:B------:R-:W-:Y:S02]  /*26e0*/  UISETP.NE.AND UP0, UPT, UR26, UR41, UPT ;  /* 0x000000291a00728c */ /* 0x000fe4000bf05270 */
[----:B---3--:R-:W-:Y:S09]  /*26f0*/  UIADD3 UR8, UPT, UPT, UR28, 0x1, URZ ;  /* 0x000000011c087890 */ /* 0x008ff2000fffe0ff */
[----:B------:R-:W-:Y:S02]  /*2700*/  @UP0 UIADD3 UR8, UPT, UPT, UR28, URZ, URZ ;  /* 0x000000ff1c080290 */ /* 0x000fe4000fffe0ff */
[----:B------:R-:W-:Y:S02]  /*2710*/  UIADD3 UR7, UPT, UPT, UR37, -0x1, URZ ;  /* 0xffffffff25077890 */ /* 0x000fe4000fffe0ff */
[----:B----4-:R-:W-:Y:S02]  /*2720*/  USEL UR22, UR26, URZ, UP0 ;  /* 0x000000ff1a167287 */ /* 0x010fe40008000000 */
[----:B------:R-:W-:Y:S02]  /*2730*/  UISETP.GT.U32.AND UP0, UPT, UR37, 0x1, UPT ;  /* 0x000000012500788c */ /* 0x000fe4000bf04070 */
[----:B------:R-:W-:Y:S02]  /*2740*/  USEL UR20, UR36, URZ, UP2 ;  /* 0x000000ff24147287 */ /* 0x000fe40009000000 */
[----:B------:R-:W-:Y:S01]  /*2750*/  USEL UR21, UR29, URZ, UP1 ;  /* 0x000000ff1d157287 */ /* 0x000fe20008800000 */
[----:B------:R-:W-:Y:S01]  /*2760*/  UMOV UR37, UR7 ;  /* 0x0000000700257c82 */ /* 0x000fe20008000000 */
[----:B------:R-:W-:Y:S01]  /*2770*/  UMOV UR7, UR31 ;  /* 0x0000001f00077c82 */ /* 0x000fe20008000000 */
[----:B------:R-:W-:Y:S02]  /*2780*/  UMOV UR28, UR8 ;  /* 0x00000008001c7c82 */ /* 0x000fe40008000000 */
[----:B-1----:R-:W-:Y:S07]  /*2790*/  BRA.U UP0, `(.L_x_36) ;  /* 0xfffffff900f87547 */ /* 0x002fee000b83ffff */
.L_x_30:
[----:B------:R-:W-:Y:S01]  /*27a0*/  SHF.L.U32 R3, R2, 0x1f, RZ ;  /* 0x0000001f02037819 */ /* 0x000fe200000006ff */
[----:B------:R-:W-:-:S03]  /*27b0*/  NOP ;  /* 0x0000000000007918 */ /* 0x000fc60000000000 */
[----:B--2---:R-:W2:Y:S02]  /*27c0*/  SYNCS.PHASECHK.TRANS64.TRYWAIT P0, [UR30+0x130], R3 ;  /* 0x00013003ff0075a7 */ /* 0x004ea4000800111e */
[----:B--2---:R-:W-:Y:S05]  /*27d0*/  @!P0 BRA `(.L_x_37) ;  /* 0x0000007400688947 */ /* 0x004fea0003800000 */
.L_x_133:
[----:B------:R-:W2:Y:S01]  /*27e0*/  LDS.128 R4, [UR30+0x170] ;  /* 0x0001701eff047984 */ /* 0x000ea20008000c00 */
[----:B------:R-:W-:Y:S02]  /*27f0*/  UIADD3 UR4, UPT, UPT, UR30, 0x138, URZ ;  /* 0x000001381e047890 */ /* 0x000fe4000fffe0ff */
[----:B------:R-:W-:Y:S01]  /*2800*/  UISETP.GE.AND UP0, UPT, UR39, 0x1, UPT ;  /* 0x000000012700788c */ /* 0x000fe2000bf06270 */
[----:B------:R-:W-:Y:S01]  /*2810*/  @!PT LDS RZ, [RZ] ;  /* 0x00000000fffff984 */ /* 0x000fe20000000800 */
[----:B------:R-:W-:Y:S01]  /*2820*/  @!PT LDS RZ, [RZ] ;  /* 0x00000000fffff984 */ /* 0x000fe20000000800 */
[----:B------:R-:W-:Y:S01]  /*2830*/  @!PT LDS RZ, [RZ] ;  /* 0x00000000fffff984 */ /* 0x000fe20000000800 */
[----:B------:R-:W-:Y:S01]  /*2840*/  @!PT LDS RZ, [RZ] ;  /* 0x00000000fffff984 */ /* 0x000fe20000000800 */
[----:B------:R3:W-:Y:S06]  /*2850*/  MEMBAR.ALL.CTA ;  /* 0x0000000000007992 */ /* 0x0007ec0000008000 */
[----:B---3--:R-:W3:Y:S01]  /*2860*/  FENCE.VIEW.ASYNC.S ;  /* 0x00000000000073c6 */ /* 0x008ee20000000000 */
[----:B------:R-:W-:-:S09]  /*2870*/  UPRMT UR4, URZ, 0x654, UR4 ;  /* 0x00000654ff047896 */ /* 0x000fd20008000004 */
[----:B---3--:R-:W-:Y:S01]  /*2880*/  SYNCS.ARRIVE.TRANS64.RED.A1T0 RZ, [UR4], RZ ;  /* 0x000000ffffff79a7 */ /* 0x008fe20008100404 */
[----:B--2---:R-:W-:-:S13]  /*2890*/  LOP3.LUT P0, RZ, R6, 0x1, RZ, 0xc0, !PT ;  /* 0x0000000106ff7812 */ /* 0x004fda000780c0ff */
[----:B------:R-:W-:Y:S01]  /*28a0*/  VOTEU.ANY UP1, P0 ;  /* 0x0000000000ff7886 */ /* 0x000fe20000020100 */
[----:B------:R-:W-:-:S13]  /*28b0*/  PLOP3.LUT P0, PT, PT, PT, UP1, 0x80, 0x8 ;  /* 0x000000000008781c */ /* 0x000fda0003f0f018 */
[----:B-1----:R-:W-:Y:S02]  /*28c0*/  @P0 MOV R0, R4 ;  /* 0x0000000400000202 */ /* 0x002fe40000000f00 */
[----:B------:R-:W-:Y:S02]  /*28d0*/  @P0 LOP3.LUT R4, R5, 0xffff, RZ, 0xc0, !PT ;  /* 0x0000ffff05040812 */ /* 0x000fe400078ec0ff */
[----:B------:R-:W-:Y:S02]  /*28e0*/  @P0 R2UR UR6, R0 ;  /* 0x00000000000602ca */ /* 0x000fe400000e0000 */
[----:B------:R-:W-:-:S11]  /*28f0*/  @P0 R2UR UR5, R4 ;  /* 0x00000000040502ca */ /* 0x000fd600000e0000 */
[----:B------:R-:W-:Y:S02]  /*2900*/  @UP1 UMOV UR50, UR6 ;  /* 0x0000000600321c82 */ /* 0x000fe40008000000 */
[----:B------:R-:W-:Y:S01]  /*2910*/  @UP1 UMOV UR48, UR5 ;  /* 0x0000000500301c82 */ /* 0x000fe20008000000 */
[----:B------:R-:W-:Y:S05]  /*2920*/  BRA.U !UP0, `(.L_x_38) ;  /* 0x0000000108d47547 */ /* 0x000fea000b800000 */
[----:B------:R-:W1:Y:S01]  /*2930*/  LDCU.128 UR16, c[0x0][0xc10] ;  /* 0x00018200ff1077ac */ /* 0x000e620008000c00 */
[----:B------:R-:W2:Y:S01]  /*2940*/  LDCU UR20, c[0x0][0xc20] ;  /* 0x00018400ff1477ac */ /* 0x000ea20008000800 */
[----:B------:R-:W3:Y:S01]  /*2950*/  LDCU UR13, c[0x0][0xc0c] ;  /* 0x00018180ff0d77ac */ /* 0x000ee20008000800 */
[----:B------:R-:W4:Y:S01]  /*2960*/  LDCU.64 UR14, c[0x0][0xc28] ;  /* 0x00018500ff0e77ac */ /* 0x000f220008000a00 */
[----:B------:R-:W-:Y:S02]  /*2970*/  UISETP.NE.AND UP3, UPT, UR39, 0x1, UPT ;  /* 0x000000012700788c */ /* 0x000fe4000bf65270 */
[----:B-1----:R-:W-:Y:S02]  /*2980*/  UIMAD.WIDE.U32 UR4, UR53, UR19, URZ ;  /* 0x00000013350472a5 */ /* 0x002fe4000f8e00ff */
[----:B------:R-:W-:Y:S02]  /*2990*/  UIMAD.WIDE.U32 UR6, UR54, UR16, URZ ;  /* 0x00000010360672a5 */ /* 0x000fe4000f8e00ff */
[----:B------:R-:W-:-:S02]  /*29a0*/  UISETP.NE.AND UP0, UPT, UR18, 0x1, UPT ;  /* 0x000000011200788c */ /* 0x000fc4000bf05270 */
[----:B------:R-:W-:Y:S01]  /*29b0*/  UIMAD.WIDE.U32 UR10, UR48, UR19, URZ ;  /* 0x00000013300a72a5 */ /* 0x000fe2000f8e00ff */
[----:B------:R-:W-:Y:S01]  /*29c0*/  UMOV UR4, UR5 ;  /* 0x0000000500047c82 */ /* 0x000fe20008000000 */
[----:B---3--:R-:W-:Y:S02]  /*29d0*/  UISETP.NE.AND UP2, UPT, UR13, 0x1, UPT ;  /* 0x000000010d00788c */ /* 0x008fe4000bf45270 */
[----:B--2---:R-:W-:Y:S02]  /*29e0*/  USHF.R.U32.HI UR5, URZ, UR20, UR4 ;  /* 0x00000014ff057299 */ /* 0x004fe40008011604 */
[----:B------:R-:W-:Y:S01]  /*29f0*/  UIMAD.WIDE.U32 UR8, UR50, UR16, URZ ;  /* 0x00000010320872a5 */ /* 0x000fe2000f8e00ff */
[----:B------:R-:W-:Y:S01]  /*2a00*/  UMOV UR4, UR7 ;  /* 0x0000000700047c82 */ /* 0x000fe20008000000 */
[----:B------:R-:W-:Y:S02]  /*2a10*/  USEL UR5, UR53, UR5, !UP0 ;  /* 0x0000000535057287 */ /* 0x000fe4000c000000 */
[----:B------:R-:W-:-:S02]  /*2a20*/  USHF.R.U32.HI UR4, URZ, UR17, UR4 ;  /* 0x00000011ff047299 */ /* 0x000fc40008011604 */
[----:B----4-:R-:W-:Y:S02]  /*2a30*/  UIMAD.WIDE.U32 UR6, UR5, UR14, URZ ;  /* 0x0000000e050672a5 */ /* 0x010fe4000f8e00ff */
[----:B------:R-:W-:Y:S01]  /*2a40*/  USEL UR12, UR54, UR4, !UP2 ;  /* 0x00000004360c7287 */ /* 0x000fe2000d000000 */
[----:B------:R-:W-:Y:S02]  /*2a50*/  UMOV UR8, UR9 ;  /* 0x0000000900087c82 */ /* 0x000fe40008000000 */
[----:B------:R-:W-:Y:S01]  /*2a60*/  UMOV UR4, UR11 ;  /* 0x0000000b00047c82 */ /* 0x000fe20008000000 */
[----:B------:R-:W-:Y:S01]  /*2a70*/  UIMAD.WIDE.U32 UR10, UR12, UR14, URZ ;  /* 0x0000000e0c0a72a5 */ /* 0x000fe2000f8e00ff */
[----:B------:R-:W-:Y:S01]  /*2a80*/  UMOV UR6, UR7 ;  /* 0x0000000700067c82 */ /* 0x000fe20008000000 */
[----:B------:R-:W-:Y:S02]  /*2a90*/  USHF.R.U32.HI UR4, URZ, UR20, UR4 ;  /* 0x00000014ff047299 */ /* 0x000fe40008011604 */
[----:B------:R-:W-:-:S02]  /*2aa0*/  @UP3 USHF.R.U32.HI UR5, URZ, UR15, UR6 ;  /* 0x0000000fff053299 */ /* 0x000fc40008011606 */
[----:B------:R-:W-:Y:S01]  /*2ab0*/  USHF.R.U32.HI UR17, URZ, UR17, UR8 ;  /* 0x00000011ff117299 */ /* 0x000fe20008011608 */
[----:B------:R-:W-:Y:S01]  /*2ac0*/  UMOV UR6, UR11 ;  /* 0x0000000b00067c82 */ /* 0x000fe20008000000 */
[----:B------:R-:W-:Y:S02]  /*2ad0*/  USEL UR4, UR48, UR4, !UP0 ;  /* 0x0000000430047287 */ /* 0x000fe4000c000000 */
[----:B------:R-:W-:Y:S02]  /*2ae0*/  @UP3 USHF.R.U32.HI UR12, URZ, UR15, UR6 ;  /* 0x0000000fff0c3299 */ /* 0x000fe40008011606 */
[----:B------:R-:W-:Y:S02]  /*2af0*/  UIMAD UR6, UR39, UR5, URZ ;  /* 0x00000005270672a4 */ /* 0x000fe4000f8e02ff */
[----:B------:R-:W-:Y:S02]  /*2b00*/  USEL UR5, UR50, UR17, !UP2 ;  /* 0x0000001132057287 */ /* 0x000fe4000d000000 */
[----:B------:R-:W-:-:S02]  /*2b10*/  UIMAD UR8, UR39, UR12, URZ ;  /* 0x0000000c270872a4 */ /* 0x000fc4000f8e02ff */
[----:B------:R-:W-:Y:S02]  /*2b20*/  UISETP.GE.AND UP0, UPT, UR4, UR6, UPT ;  /* 0x000000060400728c */ /* 0x000fe4000bf06270 */
[----:B------:R-:W-:Y:S02]  /*2b30*/  UIMAD.WIDE.U32 UR6, UR4, UR14, URZ ;  /* 0x0000000e040672a5 */ /* 0x000fe4000f8e00ff */
[----:B------:R-:W-:Y:S02]  /*2b40*/  UISETP.GE.OR UP0, UPT, UR5, UR8, UP0 ;  /* 0x000000080500728c */ /* 0x000fe40008706670 */
[----:B------:R-:W-:Y:S02]  /*2b50*/  UIMAD.WIDE.U32 UR8, UR5, UR14, URZ ;  /* 0x0000000e050872a5 */ /* 0x000fe4000f8e00ff */
[----:B------:R-:W-:Y:S01]  /*2b60*/  UIADD3 UR10, UPT, UPT, -UR4, URZ, URZ ;  /* 0x000000ff040a7290 */ /* 0x000fe2000fffe1ff */
[----:B------:R-:W-:Y:S02]  /*2b70*/  UMOV UR6, UR7 ;  /* 0x0000000700067c82 */ /* 0x000fe40008000000 */
[----:B------:R-:W-:-:S02]  /*2b80*/  USHF.R.U32.HI UR6, URZ, UR15, UR6 ;  /* 0x0000000fff067299 */ /* 0x000fc40008011606 */
[----:B------:R-:W-:Y:S02]  /*2b90*/  UIMAD UR10, UR18, UR10, UR48 ;  /* 0x0000000a120a72a4 */ /* 0x000fe4000f8e0230 */
[----:B------:R-:W-:Y:S01]  /*2ba0*/  USEL UR6, UR4, UR6, !UP3 ;  /* 0x0000000604067287 */ /* 0x000fe2000d800000 */
[----:B------:R-:W-:Y:S01]  /*2bb0*/  @!UP0 UMOV UR7, UR9 ;  /* 0x0000000900078c82 */ /* 0x000fe20008000000 */
[----:B------:R-:W-:Y:S02]  /*2bc0*/  UIADD3 UR9, UPT, UPT, -UR5, URZ, URZ ;  /* 0x000000ff05097290 */ /* 0x000fe4000fffe1ff */
[----:B------:R-:W-:Y:S02]  /*2bd0*/  @!UP0 USHF.R.U32.HI UR7, URZ, UR15, UR7 ;  /* 0x0000000fff078299 */ /* 0x000fe40008011607 */
[----:B------:R-:W-:Y:S02]  /*2be0*/  UIADD3 UR8, UPT, UPT, -UR6, URZ, URZ ;  /* 0x000000ff06087290 */ /* 0x000fe4000fffe1ff */
[----:B------:R-:W-:-:S02]  /*2bf0*/  @!UP0 USEL UR7, UR5, UR7, !UP3 ;  /* 0x0000000705078287 */ /* 0x000fc4000d800000 */
[----:B------:R-:W-:Y:S02]  /*2c00*/  UIMAD UR8, UR39, UR8, UR4 ;  /* 0x00000008270872a4 */ /* 0x000fe4000f8e0204 */
[----:B------:R-:W-:Y:S02]  /*2c10*/  @!UP0 UIADD3 UR6, UPT, UPT, UR6, -UR7, URZ ;  /* 0x8000000706068290 */ /* 0x000fe4000fffe0ff */
[----:B------:R-:W-:Y:S02]  /*2c20*/  @!UP0 UIMAD UR7, UR8, UR12, UR7 ;  /* 0x0000000c080782a4 */ /* 0x000fe4000f8e0207 */
[----:B------:R-:W-:Y:S02]  /*2c30*/  @!UP0 UIMAD UR4, UR39, UR6, UR5 ;  /* 0x00000006270482a4 */ /* 0x000fe4000f8e0205 */
[----:B------:R-:W-:Y:S02]  /*2c40*/  UIMAD UR6, UR13, UR9, UR50 ;  /* 0x000000090d0672a4 */ /* 0x000fe4000f8e0232 */
[----:B------:R-:W-:Y:S01]  /*2c50*/  UIMAD UR48, UR4, UR18, UR10 ;  /* 0x00000012043072a4 */ /* 0x000fe2000f8e020a */
[----:B------:R-:W-:-:S02]  /*2c60*/  @!UP0 UMOV UR5, UR7 ;  /* 0x0000000700058c82 */ /* 0x000fc40008000000 */
[----:B------:R-:W-:-:S12]  /*2c70*/  UIMAD UR50, UR5, UR13, UR6 ;  /* 0x0000000d053272a4 */ /* 0x000fd8000f8e0206 */
.L_x_38:
[----:B------:R-:W1:Y:S02]  /*2c80*/  LDCU UR4, c[0x0][0xc30] ;  /* 0x00018600ff0477ac */ /* 0x000e640008000800 */
[----:B-1----:R-:W-:-:S09]  /*2c90*/  UISETP.NE.AND UP0, UPT, UR4, 0x1, UPT ;  /* 0x000000010400788c */ /* 0x002fd2000bf05270 */
[----:B------:R-:W-:Y:S05]  /*2ca0*/  BRA.U UP0, `(.L_x_39) ;  /* 0x0000000100447547 */ /* 0x000fea000b800000 */
[----:B------:R-:W1:Y:S01]  /*2cb0*/  LDCU.128 UR8, c[0x0][0xc10] ;  /* 0x00018200ff0877ac */ /* 0x000e620008000c00 */
[----:B------:R-:W2:Y:S01]  /*2cc0*/  LDCU UR12, c[0x0][0xc0c] ;  /* 0x00018180ff0c77ac */ /* 0x000ea20008000800 */
[----:B------:R-:W3:Y:S01]  /*2cd0*/  LDCU UR13, c[0x0][0xc20] ;  /* 0x00018400ff0d77ac */ /* 0x000ee20008000800 */
[----:B-1----:R-:W-:Y:S02]  /*2ce0*/  UIMAD.WIDE.U32 UR6, UR50, UR8, URZ ;  /* 0x00000008320672a5 */ /* 0x002fe4000f8e00ff */
[----:B------:R-:W-:Y:S02]  /*2cf0*/  UIMAD.WIDE.U32 UR4, UR48, UR11, URZ ;  /* 0x0000000b300472a5 */ /* 0x000fe4000f8e00ff */
[----:B--2---:R-:W-:Y:S02]  /*2d00*/  UISETP.NE.AND UP2, UPT, UR12, 0x1, UPT ;  /* 0x000000010c00788c */ /* 0x004fe4000bf45270 */
[----:B------:R-:W-:Y:S01]  /*2d10*/  UISETP.NE.AND UP0, UPT, UR10, 0x1, UPT ;  /* 0x000000010a00788c */ /* 0x000fe2000bf05270 */
[----:B------:R-:W-:-:S02]  /*2d20*/  UMOV UR6, UR7 ;  /* 0x0000000700067c82 */ /* 0x000fc40008000000 */
[----:B------:R-:W-:Y:S01]  /*2d30*/  UMOV UR4, UR5 ;  /* 0x0000000500047c82 */ /* 0x000fe20008000000 */
[----:B------:R-:W-:Y:S02]  /*2d40*/  USHF.R.U32.HI UR6, URZ, UR9, UR6 ;  /* 0x00000009ff067299 */ /* 0x000fe40008011606 */
[----:B---3--:R-:W-:Y:S02]  /*2d50*/  USHF.R.U32.HI UR4, URZ, UR13, UR4 ;  /* 0x0000000dff047299 */ /* 0x008fe40008011604 */
[----:B------:R-:W-:Y:S02]  /*2d60*/  USEL UR5, UR50, UR6, !UP2 ;  /* 0x0000000632057287 */ /* 0x000fe4000d000000 */
[----:B------:R-:W-:-:S04]  /*2d70*/  USEL UR4, UR48, UR4, !UP0 ;  /* 0x0000000430047287 */ /* 0x000fc8000c000000 */
[----:B------:R-:W-:Y:S02]  /*2d80*/  UIADD3 UR6, UPT, UPT, UR5, -UR4, URZ ;  /* 0x8000000405067290 */ /* 0x000fe4000fffe0ff */
[----:B------:R-:W-:Y:S02]  /*2d90*/  UIADD3 UR4, UPT, UPT, -UR5, UR4, URZ ;  /* 0x0000000405047290 */ /* 0x000fe4000fffe1ff */
[----:B------:R-:W-:Y:S02]  /*2da0*/  UIMAD UR48, UR6, UR10, UR48 ;  /* 0x0000000a063072a4 */ /* 0x000fe4000f8e0230 */
[----:B------:R-:W-:-:S12]  /*2db0*/  UIMAD UR50, UR4, UR12, UR50 ;  /* 0x0000000c043272a4 */ /* 0x000fd8000f8e0232 */
.L_x_39:
[----:B------:R-:W-:Y:S01]  /*2dc0*/  R2UR UR5, R176 ;  /* 0x00000000b00572ca */ /* 0x000fe200000e0000 */
[----:B------:R-:W-:Y:S01]  /*2dd0*/  UMOV UR36, UR42 ;  /* 0x0000002a00247c82 */ /* 0x000fe20008000000 */
[----:B------:R-:W-:Y:S02]  /*2de0*/  R2UR UR4, R175 ;  /* 0x00000000af0472ca */ /* 0x000fe400000e0000 */
[----:B------:R-:W-:Y:S02]  /*2df0*/  PLOP3.LUT P1, PT, PT, PT, PT, 0x80, 0x8 ;  /* 0x000000000008781c */ /* 0x000fe40003f2f070 */
[----:B------:R-:W-:-:S07]  /*2e00*/  LOP3.LUT R2, R2, 0x1, RZ, 0x3c, !PT ;  /* 0x0000000102027812 */ /* 0x000fce00078e3cff */
[----:B------:R-:W-:Y:S02]  /*2e10*/  UIADD3 UR51, UPT, UPT, UR50, UR5, URZ ;  /* 0x0000000532337290 */ /* 0x000fe4000fffe0ff */
[----:B------:R-:W-:Y:S01]  /*2e20*/  UIADD3 UR24, UPT, UPT, UR48, UR4, URZ ;  /* 0x0000000430187290 */ /* 0x000fe2000fffe0ff */
[----:B------:R-:W-:Y:S11]  /*2e30*/  BRA.U UP1, `(.L_x_40) ;  /* 0xffffffe901a47547 */ /* 0x000ff6000b83ffff */
[----:B------:R-:W-:Y:S01]  /*2e40*/  UIADD3 UR30, UPT, UPT, UR30, 0x80, URZ ;  /* 0x000000801e1e7890 */ /* 0x000fe2000fffe0ff */
[----:B------:R-:W-:-:S03]  /*2e50*/  MOV R3, UR27 ;  /* 0x0000001b00037c02 */ /* 0x000fc60008000f00 */
[----:B------:R-:W-:Y:S01]  /*2e60*/  ULEA UR4, UR31, UR30, 0x3 ;  /* 0x0000001e1f047291 */ /* 0x000fe2000f8e18ff */
[----:B------:R-:W-:-:S08]  /*2e70*/  SHF.L.U32 R3, R3, 0x1f, RZ ;  /* 0x0000001f03037819 */ /* 0x000fd000000006ff */
[----:B------:R-:W1:Y:S02]  /*2e80*/  SYNCS.PHASECHK.TRANS64.TRYWAIT P0, [UR4], R3 ;  /* 0x00000003ff0075a7 */ /* 0x000e640008001104 */
[----:B-1----:R-:W-:Y:S05]  /*2e90*/  @!P0 BRA `(.L_x_41) ;  /* 0x0000006c00d08947 */ /* 0x002fea0003800000 */
.L_x_135:
[----:B------:R-:W-:-:S04]  /*2ea0*/  UIADD3 UR4, UPT, UPT, UR31, 0x1, URZ ;  /* 0x000000011f047890 */ /* 0x000fc8000fffe0ff */
[----:B------:R-:W-:-:S04]  /*2eb0*/  UISETP.NE.AND UP0, UPT, UR4, 0x10, UPT ;  /* 0x000000100400788c */ /* 0x000fc8000bf05270 */
[----:B------:R-:W-:Y:S02]  /*2ec0*/  USEL UR5, URZ, 0x1, UP0 ;  /* 0x00000001ff057887 */ /* 0x000fe40008000000 */
[----:B------:R-:W-:Y:S02]  /*2ed0*/  USEL UR4, UR4, URZ, UP0 ;  /* 0x000000ff04047287 */ /* 0x000fe40008000000 */
[----:B------:R-:W-:Y:S02]  /*2ee0*/  ULOP3.LUT UR6, UR27, UR5, URZ, 0x3c, !UPT ;  /* 0x000000051b067292 */ /* 0x000fe4000f8e3cff */
[----:B------:R-:W-:-:S04]  /*2ef0*/  ULEA UR5, UR4, UR30, 0x3 ;  /* 0x0000001e04057291 */ /* 0x000fc8000f8e18ff */
[----:B-1----:R-:W-:-:S04]  /*2f00*/  MOV R3, UR6 ;  /* 0x0000000600037c02 */ /* 0x002fc80008000f00 */
[----:B------:R-:W-:-:S04]  /*2f10*/  SHF.L.U32 R3, R3, 0x1f, RZ ;  /* 0x0000001f03037819 */ /* 0x000fc800000006ff */
[----:B------:R-:W1:Y:S02]  /*2f20*/  SYNCS.PHASECHK.TRANS64.TRYWAIT P0, [UR5], R3 ;  /* 0x00000003ff0075a7 */ /* 0x000e640008001105 */
[----:B-1----:R-:W-:Y:S05]  /*2f30*/  @!P0 BRA `(.L_x_42) ;  /* 0x0000006c00c08947 */ /* 0x002fea0003800000 */
.L_x_137:
        /* <DEDUP_REMOVED lines=10> */
.L_x_139:
        /* <DEDUP_REMOVED lines=10> */
.L_x_141:
        /* <DEDUP_REMOVED lines=10> */
.L_x_143:
        /* <DEDUP_REMOVED lines=10> */
.L_x_145:
        /* <DEDUP_REMOVED lines=10> */
.L_x_147:
        /* <DEDUP_REMOVED lines=10> */
.L_x_149:
        /* <DEDUP_REMOVED lines=10> */
.L_x_151:
        /* <DEDUP_REMOVED lines=10> */
.L_x_153:
        /* <DEDUP_REMOVED lines=10> */
.L_x_155:
        /* <DEDUP_REMOVED lines=10> */
.L_x_157:
        /* <DEDUP_REMOVED lines=10> */
.L_x_159:
        /* <DEDUP_REMOVED lines=10> */
.L_x_161:
        /* <DEDUP_REMOVED lines=10> */
.L_x_163:
[----:B------:R-:W-:-:S04]  /*3760*/  UIADD3 UR4, UPT, UPT, UR4, 0x1, URZ ;  /* 0x0000000104047890 */ /* 0x000fc8000fffe0ff */
[----:B------:R-:W-:-:S04]  /*3770*/  UISETP.NE.AND UP0, UPT, UR4, 0x10, UPT ;  /* 0x000000100400788c */ /* 0x000fc8000bf05270 */
[----:B------:R-:W-:Y:S02]  /*3780*/  USEL UR5, URZ, 0x1, UP0 ;  /* 0x00000001ff057887 */ /* 0x000fe40008000000 */
[----:B------:R-:W-:Y:S02]  /*3790*/  USEL UR4, UR4, URZ, UP0 ;  /* 0x000000ff04047287 */ /* 0x000fe40008000000 */
[----:B------:R-:W-:Y:S02]  /*37a0*/  ULOP3.LUT UR5, UR6, UR5, URZ, 0x3c, !UPT ;  /* 0x0000000506057292 */ /* 0x000fe4000f8e3cff */
[----:B------:R-:W-:-:S04]  /*37b0*/  ULEA UR4, UR4, UR30, 0x3 ;  /* 0x0000001e04047291 */ /* 0x000fc8000f8e18ff */
[----:B------:R-:W-:Y:S02]  /*37c0*/  IMAD.U32 R2, RZ, RZ, UR5 ;  /* 0x00000005ff027e24 */ /* 0x000fe4000f8e00ff */
[----:B-1----:R-:W-:-:S03]  /*37d0*/  MOV R0, UR4 ;  /* 0x0000000400007c02 */ /* 0x002fc60008000f00 */
[----:B------:R-:W-:-:S07]  /*37e0*/  SHF.L.U32 R3, R2, 0x1f, RZ ;  /* 0x0000001f02037819 */ /* 0x000fce00000006ff */
.L_x_56:
[----:B-1----:R1:W2:Y:S02]  /*37f0*/  SYNCS.PHASECHK.TRANS64.TRYWAIT P0, [R0+URZ], R3 ;  /* 0x00000003000075a7 */ /* 0x0022a400080011ff */
[----:B--2---:R-:W-:Y:S05]  /*3800*/  @!P0 NANOSLEEP.SYNCS 0x989680 ;  /* 0x009896800000895d */ /* 0x004fea0003900000 */
[----:B------:R-:W2:Y:S02]  /*3810*/  @!P0 SYNCS.PHASECHK.TRANS64 P0, [R0+URZ], R3 ;  /* 0x00000003000085a7 */ /* 0x000ea400080010ff */
[----:B--2---:R-:W-:Y:S05]  /*3820*/  @P0 EXIT ;  /* 0x000000000000094d */ /* 0x004fea0003800000 */
[----:B------:R-:W-:Y:S05]  /*3830*/  BRA `(.L_x_56) ;  /* 0xfffffffc00ec7947 */ /* 0x000fea000383ffff */
.L_x_22:
[----:B------:R-:W-:-:S04]  /*3840*/  UISETP.NE.AND UP0, UPT, UR45, URZ, UPT ;  /* 0x000000ff2d00728c */ /* 0x000fc8000bf05270 */
[----:B------:R-:W-:-:S09]  /*3850*/  UISETP.NE.OR UP0, UPT, UR18, 0x1, UP0 ;  /* 0x000000011200788c */ /* 0x000fd20008705670 */
[----:B------:R-:W-:Y:S05]  /*3860*/  BRA.U UP0, `(.L_x_57) ;  /* 0x0000000100b07547 */ /* 0x000fea000b800000 */
[----:B------:R-:W-:Y:S01]  /*3870*/  UMOV UR4, 0x400 ;  /* 0x0000040000047882 */ /* 0x000fe20000000000 */
[----:B------:R-:W-:Y:S01]  /*3880*/  HFMA2 R2, -RZ, RZ, 0, 5.9604644775390625e-08 ;  /* 0x00000001ff027431 */ /* 0x000fe200000001ff */
[----:B------:R-:W-:Y:S01]  /*3890*/  ULEA UR4, UR45, UR4, 0x18 ;  /* 0x000000042d047291 */ /* 0x000fe2000f8ec0ff */
[----:B------:R-:W-:Y:S01]  /*38a0*/  ISETP.GE.U32.AND P0, PT, R3, 0x2, PT ;  /* 0x000000020300780c */ /* 0x000fe20003f06070 */
[----:B------:R-:W-:Y:S02]  /*38b0*/  IMAD.MOV.U32 R8, RZ, RZ, RZ ;  /* 0x000000ffff087224 */ /* 0x000fe400078e00ff */
[----:B------:R-:W-:Y:S02]  /*38c0*/  UIADD3 UR5, UPT, UPT, UR4, 0x138, URZ ;  /* 0x0000013804057890 */ /* 0x000fe4000fffe0ff */
[----:B------:R-:W-:Y:S02]  /*38d0*/  UIADD3 UR8, UPT, UPT, UR4, 0x130, URZ ;  /* 0x0000013004087890 */ /* 0x000fe4000fffe0ff */
[----:B------:R-:W-:-:S12]  /*38e0*/  UPRMT UR5, URZ, 0x654, UR5 ;  /* 0x00000654ff057896 */ /* 0x000fd80008000005 */
.L_x_60:
[----:B------:R-:W-:Y:S01]  /*38f0*/  SHF.L.U32 R7, R2, 0x1f, RZ ;  /* 0x0000001f02077819 */ /* 0x000fe200000006ff */
[----:B------:R-:W-:Y:S02]  /*3900*/  IMAD.U32 R4, RZ, RZ, UR8 ;  /* 0x00000008ff047e24 */ /* 0x000fe4000f8e00ff */
[----:B------:R-:W-:Y:S01]  /*3910*/  @!P0 IMAD.MOV.U32 R5, RZ, RZ, 0x10 ;  /* 0x00000010ff058424 */ /* 0x000fe200078e00ff */
[----:B------:R-:W2:Y:S02]  /*3920*/  SYNCS.PHASECHK.TRANS64.TRYWAIT P1, [UR4+0x138], R7 ;  /* 0x00013807ff0075a7 */ /* 0x000ea40008021104 */
[----:B------:R-:W-:-:S04]  /*3930*/  PRMT R9, R3, 0x654, R4 ;  /* 0x0000065403097816 */ /* 0x000fc80000000004 */
[----:B------:R-:W-:Y:S01]  /*3940*/  SEL R0, R9, R0, !P0 ;  /* 0x0000000009007207 */ /* 0x000fe20004000000 */
[----:B--2---:R-:W-:Y:S06]  /*3950*/  @!P1 BRA `(.L_x_58) ;  /* 0x0000006800889947 */ /* 0x004fec0003800000 */
.L_x_165:
[----:B------:R-:W-:Y:S01]  /*3960*/  UIADD3 UR6, UPT, UPT, UR4, 0x170, URZ ;  /* 0x0000017004067890 */ /* 0x000fe2000fffe0ff */
[----:B------:R3:W-:Y:S01]  /*3970*/  @!P0 SYNCS.ARRIVE.TRANS64.RED RZ, [R0+URZ], R5 ;  /* 0x0000000500ff89a7 */ /* 0x0007e200080004ff */
[----:B------:R-:W-:Y:S01]  /*3980*/  UIADD3 UR7, UPT, UPT, UR4, 0x130, URZ ;  /* 0x0000013004077890 */ /* 0x000fe2000fffe0ff */
[----:B------:R-:W-:-:S08]  /*3990*/  LOP3.LUT R2, R2, 0x1, RZ, 0x3c, !PT ;  /* 0x0000000102027812 */ /* 0x000fd000078e3cff */
[----:B------:R-:W-:Y:S06]  /*39a0*/  UGETNEXTWORKID.BROADCAST [UR6], [UR7] ;  /* 0x00000000060073ca */ /* 0x000fec0008000100 */
[----:B---3--:R-:W-:-:S04]  /*39b0*/  SHF.L.U32 R5, R8, 0x1f, RZ ;  /* 0x0000001f08057819 */ /* 0x008fc800000006ff */
[----:B------:R-:W3:Y:S02]  /*39c0*/  SYNCS.PHASECHK.TRANS64.TRYWAIT P1, [UR4+0x130], R5 ;  /* 0x00013005ff0075a7 */ /* 0x000ee40008021104 */
[----:B---3--:R-:W-:Y:S05]  /*39d0*/  @!P1 BRA `(.L_x_59) ;  /* 0x0000006800809947 */ /* 0x008fea0003800000 */
.L_x_167:
[----:B--2---:R-:W2:Y:S01]  /*39e0*/  LDS.128 R4, [UR4+0x170] ;  /* 0x00017004ff047984 */ /* 0x004ea20008000c00 */
[----:B------:R-:W-:Y:S01]  /*39f0*/  LOP3.LUT R8, R8, 0x1, RZ, 0x3c, !PT ;  /* 0x0000000108087812 */ /* 0x000fe200078e3cff */
[----:B------:R-:W-:Y:S01]  /*3a00*/  @!PT LDS RZ, [RZ] ;  /* 0x00000000fffff984 */ /* 0x000fe20000000800 */
[----:B------:R-:W-:Y:S01]  /*3a10*/  @!PT LDS RZ, [RZ] ;  /* 0x00000000fffff984 */ /* 0x000fe20000000800 */
[----:B------:R-:W-:Y:S01]  /*3a20*/  @!PT LDS RZ, [RZ] ;  /* 0x00000000fffff984 */ /* 0x000fe20000000800 */
[----:B------:R-:W-:Y:S01]  /*3a30*/  @!PT LDS RZ, [RZ] ;  /* 0x00000000fffff984 */ /* 0x000fe20000000800 */
[----:B------:R3:W-:Y:S06]  /*3a40*/  MEMBAR.ALL.CTA ;  /* 0x0000000000007992 */ /* 0x0007ec0000008000 */
[----:B---3--:R-:W3:Y:S02]  /*3a50*/  FENCE.VIEW.ASYNC.S ;  /* 0x00000000000073c6 */ /* 0x008ee40000000000 */
[----:B---3--:R-:W-:Y:S01]  /*3a60*/  SYNCS.ARRIVE.TRANS64.RED.A1T0 RZ, [UR5], RZ ;  /* 0x000000ffffff79a7 */ /* 0x008fe20008100405 */
[----:B--2---:R-:W-:-:S13]  /*3a70*/  LOP3.LUT P1, RZ, R6, 0x1, RZ, 0xc0, !PT ;  /* 0x0000000106ff7812 */ /* 0x004fda000782c0ff */
[----:B------:R-:W-:Y:S05]  /*3a80*/  @P1 BRA `(.L_x_60) ;  /* 0xfffffffc00981947 */ /* 0x000fea000383ffff */
[----:B------:R-:W-:-:S04]  /*3a90*/  SHF.L.U32 R0, R2, 0x1f, RZ ;  /* 0x0000001f02007819 */ /* 0x000fc800000006ff */
[----:B------:R-:W2:Y:S02]  /*3aa0*/  SYNCS.PHASECHK.TRANS64 P0, [UR4+0x138], R0 ;  /* 0x00013800ff0075a7 */ /* 0x000ea40008001004 */
[----:B-12---:R-:W-:Y:S05]  /*3ab0*/  @P0 EXIT ;  /* 0x000000000000094d */ /* 0x006fea0003800000 */
[----:B------:R-:W-:-:S07]  /*3ac0*/  MOV R0, UR4 ;  /* 0x0000000400007c02 */ /* 0x000fce0008000f00 */
.L_x_61:
[----:B-1----:R-:W-:-:S04]  /*3ad0*/  SHF.L.U32 R3, R2, 0x1f, RZ ;  /* 0x0000001f02037819 */ /* 0x002fc800000006ff */
[----:B------:R1:W2:Y:S03]  /*3ae0*/  SYNCS.PHASECHK.TRANS64.TRYWAIT P0, [R0+URZ+0x138], R3 ;  /* 0x00013803000075a7 */ /* 0x0002a600080011ff */
[----:B--2---:R-:W-:Y:S05]  /*3af0*/  @!P0 NANOSLEEP.SYNCS 0x989680 ;  /* 0x009896800000895d */ /* 0x004fea0003900000 */
[----:B------:R-:W2:Y:S02]  /*3b00*/  @!P0 SYNCS.PHASECHK.TRANS64 P0, [R0+URZ+0x138], R3 ;  /* 0x00013803000085a7 */ /* 0x000ea400080010ff */
[----:B--2---:R-:W-:Y:S05]  /*3b10*/  @P0 EXIT ;  /* 0x000000000000094d */ /* 0x004fea0003800000 */
[----:B------:R-:W-:Y:S05]  /*3b20*/  BRA `(.L_x_61) ;  /* 0xfffffffc00e87947 */ /* 0x000fea000383ffff */
.L_x_57:
[----:B------:R-:W-:Y:S05]  /*3b30*/  BRA.U UP4, `(.L_x_62) ;  /* 0x0000001104607547 */ /* 0x000fea000b800000 */
[----:B------:R-:W-:Y:S01]  /*3b40*/  UMOV UR5, 0x40 ;  /* 0x0000004000057882 */ /* 0x000fe20000000000 */
[----:B------:R-:W-:Y:S01]  /*3b50*/  NOP ;  /* 0x0000000000007918 */ /* 0x000fe20000000000 */
[----:B------:R-:W-:Y:S01]  /*3b60*/  ULEA UR5, UR45, UR5, 0x18 ;  /* 0x000000052d057291 */ /* 0x000fe2000f8ec0ff */
[----:B------:R-:W-:Y:S02]  /*3b70*/  UMOV UR6, 0x400 ;  /* 0x0000040000067882 */ /* 0x000fe40000000000 */
[----:B------:R-:W-:-:S06]  /*3b80*/  ULEA UR6, UR45, UR6, 0x18 ;  /* 0x000000062d067291 */ /* 0x000fcc000f8ec0ff */
[----:B------:R-:W2:Y:S02]  /*3b90*/  LDS.U8 R3, [UR5+0x1c] ;  /* 0x00001c05ff037984 */ /* 0x000ea40008000000 */
[----:B--2---:R-:W-:-:S13]  /*3ba0*/  ISETP.NE.AND P0, PT, R3, RZ, PT ;  /* 0x000000ff0300720c */ /* 0x004fda0003f05270 */
[----:B------:R-:W-:Y:S05]  /*3bb0*/  @P0 BRA `(.L_x_63) ;  /* 0x0000000400080947 */ /* 0x000fea0003800000 */
[----:B------:R-:W-:Y:S02]  /*3bc0*/  UISETP.NE.U32.AND UP1, UPT, UR31, 0x1, UPT ;  /* 0x000000011f00788c */ /* 0x000fe4000bf25070 */
[----:B------:R-:W-:-:S07]  /*3bd0*/  UIADD3 UR7, UPT, UPT, UR5, 0x8, URZ ;  /* 0x0000000805077890 */ /* 0x000fce000fffe0ff */
[----:B------:R-:W-:Y:S05]  /*3be0*/  BRA.U !UP1, `(.L_x_64) ;  /* 0x00000001099c7547 */ /* 0x000fea000b800000 */
[----:B------:R-:W-:Y:S01]  /*3bf0*/  ELECT P0, URZ, PT ;  /* 0x0000000000ff782f */ /* 0x000fe20003800000 */
[----:B------:R-:W-:-:S12]  /*3c00*/  BSSY B0, `(.L_x_64) ;  /* 0x0000025000007945 */ /* 0x000fd80003800000 */
[----:B------:R-:W-:Y:S05]  /*3c10*/  @!P0 BRA `(.L_x_65) ;  /* 0x00000000008c8947 */ /* 0x000fea0003800000 */
[----:B------:R-:W-:-:S05]  /*3c20*/  UMOV UR4, 0x10 ;  /* 0x0000001000047882 */ /* 0x000fca0000000000 */
[----:B------:R-:W-:Y:S04]  /*3c30*/  DEPBAR.LE SB2, 0x36 ;  /* 0x0000ad800000791a */ /* 0x000fe80000000000 */
[----:B------:R-:W2:Y:S02]  /*3c40*/  UTCATOMSWS.2CTA.FIND_AND_SET.ALIGN UP0, UR4, UR4 ;  /* 0x00000004000475e3 */ /* 0x000ea40008200800 */
[----:B--2---:R-:W-:Y:S01]  /*3c50*/  MOV R10, UR4 ;  /* 0x00000004000a7c02 */ /* 0x004fe20008000f00 */
[----:B------:R-:W-:Y:S06]  /*3c60*/  BRA.U UP0, `(.L_x_66) ;  /* 0x0000000100187547 */ /* 0x000fec000b800000 */
.L_x_67:
[----:B------:R-:W-:Y:S05]  /*3c70*/  NANOSLEEP 0x64 ;  /* 0x000000640000795d */ /* 0x000fea0003800000 */
[----:B------:R-:W-:-:S05]  /*3c80*/  UMOV UR4, 0x10 ;  /* 0x0000001000047882 */ /* 0x000fca0000000000 */
[----:B------:R-:W-:Y:S04]  /*3c90*/  DEPBAR.LE SB2, 0x36 ;  /* 0x0000ad800000791a */ /* 0x000fe80000000000 */
[----:B------:R-:W2:Y:S02]  /*3ca0*/  UTCATOMSWS.2CTA.FIND_AND_SET.ALIGN UP0, UR4, UR4 ;  /* 0x00000004000475e3 */ /* 0x000ea40008200800 */
[----:B--2---:R-:W-:Y:S01]  /*3cb0*/  MOV R10, UR4 ;  /* 0x00000004000a7c02 */ /* 0x004fe20008000f00 */
[----:B------:R-:W-:Y:S05]  /*3cc0*/  BRA.U !UP0, `(.L_x_67) ;  /* 0xfffffffd08e87547 */ /* 0x000fea000b83ffff */
.L_x_66:
[----:B------:R-:W2:Y:S01]  /*3cd0*/  LDS R6, [UR5+0x10] ;  /* 0x00001005ff067984 */ /* 0x000ea20008000800 */
[----:B------:R-:W-:Y:S01]  /*3ce0*/  IMAD.U32 R3, RZ, RZ, UR6 ;  /* 0x00000006ff037e24 */ /* 0x000fe2000f8e00ff */
[----:B------:R-:W-:-:S03]  /*3cf0*/  MOV R4, UR30 ;  /* 0x0000001e00047c02 */ /* 0x000fc60008000f00 */
[----:B------:R-:W-:Y:S01]  /*3d00*/  VIADD R3, R3, 0x180 ;  /* 0x0000018003037836 */ /* 0x000fe20000000000 */
[----:B--2---:R-:W-:-:S04]  /*3d10*/  SHF.L.U32 R6, R6, 0x1f, RZ ;  /* 0x0000001f06067819 */ /* 0x004fc800000006ff */
[----:B------:R-:W2:Y:S02]  /*3d20*/  SYNCS.PHASECHK.TRANS64.TRYWAIT P0, [UR5+0x8], R6 ;  /* 0x00000806ff0075a7 */ /* 0x000ea40008001105 */
[----:B--2---:R-:W-:Y:S05]  /*3d30*/  @P0 BRA `(.L_x_68) ;  /* 0x0000000000080947 */ /* 0x004fea0003800000 */
[----:B------:R-:W2:Y:S02]  /*3d40*/  SYNCS.PHASECHK.TRANS64.TRYWAIT P0, [UR5+0x8], R6 ;  /* 0x00000806ff0075a7 */ /* 0x000ea40008001105 */
[----:B--2---:R-:W-:Y:S05]  /*3d50*/  @!P0 BRA `(.L_x_69) ;  /* 0x0000006400b88947 */ /* 0x004fea0003800000 */
.L_x_68:
[----:B------:R-:W-:Y:S01]  /*3d60*/  PRMT R4, R4, 0x654, R3 ;  /* 0x0000065404047816 */ /* 0x000fe20000000003 */
[----:B------:R-:W-:Y:S01]  /*3d70*/  HFMA2 R3, -RZ, RZ, 0, 5.9604644775390625e-08 ;  /* 0x00000001ff037431 */ /* 0x000fe200000001ff */
[----:B------:R-:W-:Y:S01]  /*3d80*/  UPRMT UR4, UR30, 0x654, UR7 ;  /* 0x000006541e047896 */ /* 0x000fe20008000007 */
[----:B------:R-:W-:Y:S02]  /*3d90*/  IMAD.MOV.U32 R7, RZ, RZ, 0xffff ;  /* 0x0000ffffff077424 */ /* 0x000fe400078e00ff */
[----:B--2---:R-:W-:Y:S02]  /*3da0*/  IMAD.MOV.U32 R6, RZ, RZ, 0x4 ;  /* 0x00000004ff067424 */ /* 0x004fe400078e00ff */
[----:B------:R-:W-:Y:S01]  /*3db0*/  IMAD.SHL.U32 R9, R10, 0x20, RZ ;  /* 0x000000200a097824 */ /* 0x000fe200078e00ff */
[----:B------:R-:W-:Y:S02]  /*3dc0*/  MOV R5, UR4 ;  /* 0x0000000400057c02 */ /* 0x000fe40008000f00 */
[-C--:B------:R-:W-:Y:S01]  /*3dd0*/  SHF.L.U32 R8, R7, R10.reuse, RZ ;  /* 0x0000000a07087219 */ /* 0x080fe200000006ff */
[----:B------:R2:W-:Y:S01]  /*3de0*/  SYNCS.ARRIVE.TRANS64.RED RZ, [UR4], R6 ;  /* 0x00000006ffff79a7 */ /* 0x0005e20008000404 */
[----:B------:R-:W-:Y:S01]  /*3df0*/  SHF.L.U32 R7, R3, R10, RZ ;  /* 0x0000000a03077219 */ /* 0x000fe200000006ff */
[----:B------:R2:W-:Y:S04]  /*3e00*/  STS [UR6+0x180], R9 ;  /* 0x00018009ff007988 */ /* 0x0005e80008000806 */
[----:B------:R2:W-:Y:S04]  /*3e10*/  STAS [R4.64], R10 ;  /* 0x0000000a04007dbd */ /* 0x0005e8000c0008ff */
[----:B------:R2:W-:Y:S04]  /*3e20*/  ATOMS.OR RZ, [UR5+0x14], R8 ;  /* 0x00001408ffff798c */ /* 0x0005e8000b000005 */
[----:B------:R2:W-:Y:S04]  /*3e30*/  ATOMS.OR RZ, [UR5+0x18], R7 ;  /* 0x00001807ffff798c */ /* 0x0005e8000b000005 */
[----:B------:R2:W-:Y:S02]  /*3e40*/  ATOMS.XOR RZ, [UR5+0x10], R3 ;  /* 0x00001003ffff798c */ /* 0x0005e4000b800005 */
.L_x_65:
[----:B-1----:R-:W-:Y:S05]  /*3e50*/  BSYNC B0 ;  /* 0x0000000000007941 */ /* 0x002fea0003800000 */
.L_x_64:
[----:B------:R-:W-:Y:S05]  /*3e60*/  BRA.U UP1, `(.L_x_70) ;  /* 0x00000001016c7547 */ /* 0x000fea000b800000 */
[----:B------:R-:W-:-:S03]  /*3e70*/  UMOV UR4, 0xffffffff ;  /* 0xffffffff00047882 */ /* 0x000fc60000000000 */
[----:B------:R-:W-:Y:S05]  /*3e80*/  BRA.DIV UR4, `(.L_x_71) ;  /* 0x0000006604847947 */ /* 0x000fea000b800000 */
[----:B------:R-:W-:-:S13]  /*3e90*/  ELECT P0, URZ, PT ;  /* 0x0000000000ff782f */ /* 0x000fda0003800000 */
.L_x_170:
[----:B------:R-:W-:Y:S05]  /*3ea0*/  @!P0 BRA `(.L_x_70) ;  /* 0x00000000005c8947 */ /* 0x000fea0003800000 */
[----:B--2---:R-:W2:Y:S02]  /*3eb0*/  LDS R4, [UR5+0x10] ;  /* 0x00001005ff047984 */ /* 0x004ea40008000800 */
[----:B--2---:R-:W-:-:S04]  /*3ec0*/  SHF.L.U32 R4, R4, 0x1f, RZ ;  /* 0x0000001f04047819 */ /* 0x004fc800000006ff */
[----:B------:R-:W2:Y:S02]  /*3ed0*/  SYNCS.PHASECHK.TRANS64.TRYWAIT P0, [UR5+0x8], R4 ;  /* 0x00000804ff0075a7 */ /* 0x000ea40008001105 */
[----:B--2---:R-:W-:Y:S05]  /*3ee0*/  @P0 BRA `(.L_x_72) ;  /* 0x0000000000080947 */ /* 0x004fea0003800000 */
[----:B------:R-:W2:Y:S02]  /*3ef0*/  SYNCS.PHASECHK.TRANS64.TRYWAIT P0, [UR5+0x8], R4 ;  /* 0x00000804ff0075a7 */ /* 0x000ea40008001105 */
[----:B--2---:R-:W-:Y:S05]  /*3f00*/  @!P0 BRA `(.L_x_73) ;  /* 0x0000006400888947 */ /* 0x004fea0003800000 */
.L_x_72:
[----:B------:R-:W3:Y:S01]  /*3f10*/  LDS R6, [UR6+0x180] ;  /* 0x00018006ff067984 */ /* 0x000ee20008000800 */
[----:B--2---:R-:W-:Y:S02]  /*3f20*/  HFMA2 R3, -RZ, RZ, 0, 5.9604644775390625e-08 ;  /* 0x00000001ff037431 */ /* 0x004fe400000001ff */
[----:B------:R-:W-:Y:S01]  /*3f30*/  IMAD.MOV.U32 R4, RZ, RZ, 0xffff ;  /* 0x0000ffffff047424 */ /* 0x000fe200078e00ff */
[----:B------:R-:W-:Y:S01]  /*3f40*/  UPRMT UR4, UR30, 0x654, UR7 ;  /* 0x000006541e047896 */ /* 0x000fe20008000007 */
[----:B---3--:R-:W-:-:S03]  /*3f50*/  IMAD.SHL.U32 R5, R6, 0x20, RZ ;  /* 0x0000002006057824 */ /* 0x008fc600078e00ff */
[-C--:B------:R-:W-:Y:S02]  /*3f60*/  SHF.L.U32 R4, R4, R6.reuse, RZ ;  /* 0x0000000604047219 */ /* 0x080fe400000006ff */
[----:B------:R-:W-:Y:S01]  /*3f70*/  SHF.L.U32 R6, R3, R6, RZ ;  /* 0x0000000603067219 */ /* 0x000fe200000006ff */
[----:B------:R3:W-:Y:S04]  /*3f80*/  STS [UR6+0x180], R5 ;  /* 0x00018005ff007988 */ /* 0x0007e80008000806 */
[----:B------:R3:W-:Y:S04]  /*3f90*/  ATOMS.OR RZ, [UR5+0x14], R4 ;  /* 0x00001404ffff798c */ /* 0x0007e8000b000005 */
[----:B------:R3:W-:Y:S01]  /*3fa0*/  ATOMS.OR RZ, [UR5+0x18], R6 ;  /* 0x00001806ffff798c */ /* 0x0007e2000b000005 */
[----:B------:R-:W-:Y:S03]  /*3fb0*/  SYNCS.ARRIVE.TRANS64.RED.A1T0 RZ, [UR4], RZ ;  /* 0x000000ffffff79a7 */ /* 0x000fe60008100404 */
[----:B------:R3:W-:Y:S01]  /*3fc0*/  ATOMS.XOR RZ, [UR5+0x10], R3 ;  /* 0x00001003ffff798c */ /* 0x0007e2000b800005 */
[----:B------:R-:W-:Y:S05]  /*3fd0*/  BRA `(.L_x_70) ;  /* 0x0000000000107947 */ /* 0x000fea0003800000 */
.L_x_63:
[----:B------:R-:W-:Y:S02]  /*3fe0*/  MOV R3, 0xffffffff ;  /* 0xffffffff00037802 */ /* 0x000fe40000000f00 */
[----:B------:R-:W-:-:S03]  /*3ff0*/  MOV R4, 0x4020 ;  /* 0x0000402000047802 */ /* 0x000fc60000000f00 */
[----:B------:R2:W-:Y:S04]  /*4000*/  STS [UR6+0x180], R3 ;  /* 0x00018003ff007988 */ /* 0x0005e80008000806 */
[----:B-12--5:R-:W-:Y:S05]  /*4010*/  CALL.REL.NOINC `($__internal_1_$__cuda_sm10x_tcgen05_guardrail_trap_phase_invalid_during_alloc) ;  /* 0x0000006800ac7944 */ /* 0x026fea0003c00000 */
.L_x_70:
[----:B------:R-:W-:Y:S05]  /*4020*/  WARPSYNC.ALL ;  /* 0x0000000000007948 */ /* 0x000fea0003800000 */
[----:B------:R-:W4:Y:S01]  /*4030*/  S2UR UR17, SR_CgaCtaId ;  /* 0x00000000001179c3 */ /* 0x000f220000008800 */
[----:B------:R-:W-:Y:S01]  /*4040*/  UMOV UR4, 0x400 ;  /* 0x0000040000047882 */ /* 0x000fe20000000000 */
[----:B------:R-:W-:-:S06]  /*4050*/  NOP ;  /* 0x0000000000007918 */ /* 0x000fcc0000000000 */
[----:B------:R-:W-:Y:S06]  /*4060*/  BAR.ARV 0x6, 0xa0 ;  /* 0x0182800000007b1d */ /* 0x000fec0000002000 */
[----:B------:R-:W1:Y:S01]  /*4070*/  LDCU.64 UR6, c[0x0][0x388] ;  /* 0x00007100ff0677ac */ /* 0x000e620008000a00 */
[----:B------:R-:W-:Y:S01]  /*4080*/  LOP3.LUT R2, R2, 0xffff, RZ, 0xc0, !PT ;  /* 0x0000ffff02027812 */ /* 0x000fe200078ec0ff */
[----:B--2---:R-:W-:Y:S01]  /*4090*/  IMAD.MOV.U32 R8, RZ, RZ, 0x1 ;  /* 0x00000001ff087424 */ /* 0x004fe200078e00ff */
[----:B------:R-:W-:Y:S01]  /*40a0*/  LOP3.LUT R0, R0, 0xffff, RZ, 0xc0, !PT ;  /* 0x0000ffff00007812 */ /* 0x000fe200078ec0ff */
[----:B------:R-:W2:Y:S01]  /*40b0*/  LDCU.64 UR8, c[0x0][0x390] ;  /* 0x00007200ff0877ac */ /* 0x000ea20008000a00 */
[----:B------:R-:W-:Y:S01]  /*40c0*/  R2UR UR18, R2 ;  /* 0x00000000021272ca */ /* 0x000fe200000e0000 */
[----:B------:R-:W-:Y:S01]  /*40d0*/  IMAD.MOV.U32 R2, RZ, RZ, RZ ;  /* 0x000000ffff027224 */ /* 0x000fe200078e00ff */
[----:B------:R-:W-:Y:S01]  /*40e0*/  R2UR UR28, R0 ;  /* 0x00000000001c72ca */ /* 0x000fe200000e0000 */
[----:B------:R-:W-:Y:S01]  /*40f0*/  IMAD.MOV.U32 R0, RZ, RZ, RZ ;  /* 0x000000ffff007224 */ /* 0x000fe200078e00ff */
[----:B------:R-:W-:Y:S01]  /*4100*/  UMOV UR21, URZ ;  /* 0x000000ff00157c82 */ /* 0x000fe20008000000 */
[----:B----4-:R-:W-:-:S02]  /*4110*/  ULEA UR17, UR17, UR4, 0x18 ;  /* 0x0000000411117291 */ /* 0x010fc4000f8ec0ff */
[----:B------:R-:W-:Y:S02]  /*4120*/  UISETP.NE.AND UP3, UPT, UR31, URZ, UPT ;  /* 0x000000ff1f00728c */ /* 0x000fe4000bf65270 */
[----:B------:R-:W-:Y:S01]  /*4130*/  UIADD3 UR23, UPT, UPT, UR17, 0x138, URZ ;  /* 0x0000013811177890 */ /* 0x000fe2000fffe0ff */
[----:B------:R-:W-:Y:S01]  /*4140*/  UMOV UR16, URZ ;  /* 0x000000ff00107c82 */ /* 0x000fe20008000000 */
[----:B------:R-:W-:Y:S01]  /*4150*/  UMOV UR26, 0x0 ;  /* 0x00000000001a7882 */ /* 0x000fe20000000000 */
[----:B-1----:R-:W-:Y:S02]  /*4160*/  UIADD3 UR4, UPT, UPT, UR6, 0x3f, URZ ;  /* 0x0000003f06047890 */ /* 0x002fe4000fffe0ff */
[----:B---3--:R-:W1:Y:S01]  /*4170*/  LDS R3, [UR17+0x180] ;  /* 0x00018011ff037984 */ /* 0x008e620008000800 */
[----:B------:R-:W-:Y:S02]  /*4180*/  UPRMT UR23, URZ, 0x654, UR23 ;  /* 0x00000654ff177896 */ /* 0x000fe40008000017 */
[----:B------:R-:W-:Y:S01]  /*4190*/  USHF.R.S32.HI UR5, URZ, 0x1f, UR4 ;  /* 0x0000001fff057899 */ /* 0x000fe20008011404 */
[----:B------:R-:W-:Y:S01]  /*41a0*/  UMOV UR27, 0x10210010 ;  /* 0x10210010001b7882 */ /* 0x000fe20000000000 */
[----:B------:R-:W-:-:S02]  /*41b0*/  UMOV UR24, 0x0 ;  /* 0x0000000000187882 */ /* 0x000fc40000000000 */
[----:B------:R-:W-:Y:S02]  /*41c0*/  ULEA.HI UR4, UR5, UR4, URZ, 0x6 ;  /* 0x0000000405047291 */ /* 0x000fe4000f8f30ff */
[----:B------:R-:W-:Y:S02]  /*41d0*/  UIADD3 UR5, UPT, UPT, UR17, 0x28400, URZ ;  /* 0x0002840011057890 */ /* 0x000fe4000fffe0ff */
[----:B------:R-:W-:Y:S02]  /*41e0*/  USHF.R.S32.HI UR4, URZ, 0x6, UR4 ;  /* 0x00000006ff047899 */ /* 0x000fe40008011404 */
[----:B------:R-:W-:Y:S02]  /*41f0*/  USHF.R.U32.HI UR5, URZ, 0x4, UR5 ;  /* 0x00000004ff057899 */ /* 0x000fe40008011605 */
[----:B------:R-:W-:Y:S02]  /*4200*/  UIMAD UR4, UR4, UR7, URZ ;  /* 0x00000007040472a4 */ /* 0x000fe4000f8e02ff */
[----:B------:R-:W-:-:S02]  /*4210*/  ULOP3.LUT UR20, UR5, 0x3fff, URZ, 0xc0, !UPT ;  /* 0x00003fff05147892 */ /* 0x000fc4000f8ec0ff */
[----:B--2---:R-:W-:Y:S01]  /*4220*/  UIMAD UR4, UR4, UR8, URZ ;  /* 0x00000008040472a4 */ /* 0x004fe2000f8e02ff */
[----:B------:R-:W-:-:S03]  /*4230*/  UMOV UR25, 0x10210010 ;  /* 0x1021001000197882 */ /* 0x000fc60000000000 */
[----:B------:R-:W-:Y:S02]  /*4240*/  UIMAD UR6, UR4, UR9, URZ ;  /* 0x00000009040672a4 */ /* 0x000fe4000f8e02ff */
[----:B------:R-:W-:Y:S02]  /*4250*/  UIADD3 UR4, UPT, UPT, UR17, 0x8400, URZ ;  /* 0x0000840011047890 */ /* 0x000fe4000fffe0ff */
[----:B------:R-:W-:Y:S02]  /*4260*/  UIADD3 UR29, UPT, UPT, UR6, -0x1, URZ ;  /* 0xffffffff061d7890 */ /* 0x000fe4000fffe0ff */
[----:B------:R-:W-:Y:S02]  /*4270*/  USHF.R.U32.HI UR4, URZ, 0x4, UR4 ;  /* 0x00000004ff047899 */ /* 0x000fe40008011604 */
[----:B------:R-:W-:Y:S02]  /*4280*/  UISETP.GE.AND UP4, UPT, UR6, 0x1, UPT ;  /* 0x000000010600788c */ /* 0x000fe4000bf86270 */
[----:B------:R-:W-:-:S04]  /*4290*/  ULOP3.LUT UR4, UR4, 0x3fff, URZ, 0xc0, !UPT ;  /* 0x00003fff04047892 */ /* 0x000fc8000f8ec0ff */
[----:B------:R-:W-:Y:S01]  /*42a0*/  ULOP3.LUT UR19, UR4, 0x10000, URZ, 0xfc, !UPT ;  /* 0x0001000004137892 */ /* 0x000fe2000f8efcff */
[C---:B-1----:R-:W-:Y:S01]  /*42b0*/  VIADD R5, R3.reuse, 0x80 ;  /* 0x0000008003057836 */ /* 0x042fe20000000000 */
[----:B------:R-:W-:-:S04]  /*42c0*/  LOP3.LUT R4, R3, 0xffff, RZ, 0xc0, !PT ;  /* 0x0000ffff03047812 */ /* 0x000fc800078ec0ff */
[----:B------:R-:W-:-:S05]  /*42d0*/  LOP3.LUT R5, R5, 0xffff, RZ, 0xc0, !PT ;  /* 0x0000ffff05057812 */ /* 0x000fca00078ec0ff */
[----:B------:R1:W-:Y:S02]  /*42e0*/  STL.64 [R1], R4 ;  /* 0x0000000401007387 */ /* 0x0003e40000100a00 */
.L_x_82:
[----:B-1----:R-:W-:-:S04]  /*42f0*/  SHF.L.U32 R5, R2, 0x1f, RZ ;  /* 0x0000001f02057819 */ /* 0x002fc800000006ff */
[----:B------:R-:W1:Y:S02]  /*4300*/  SYNCS.PHASECHK.TRANS64.TRYWAIT P0, [UR17+0x130], R5 ;  /* 0x00013005ff0075a7 */ /* 0x000e640008001111 */
[----:B-1-34-:R-:W-:Y:S05]  /*4310*/  @!P0 BRA `(.L_x_74) ;  /* 0x00000060009c8947 */ /* 0x01afea0003800000 */
.L_x_172:
[----:B-1----:R-:W1:Y:S01]  /*4320*/  LDS.128 R4, [UR17+0x170] ;  /* 0x00017011ff047984 */ /* 0x002e620008000c00 */
[----:B------:R-:W-:Y:S01]  /*4330*/  ULEA UR22, UR21, UR17, 0x3 ;  /* 0x0000001115167291 */ /* 0x000fe2000f8e18ff */
[----:B------:R-:W-:Y:S01]  /*4340*/  @!PT LDS RZ, [RZ] ;  /* 0x00000000fffff984 */ /* 0x000fe20000000800 */
[----:B------:R-:W-:Y:S01]  /*4350*/  @!PT LDS RZ, [RZ] ;  /* 0x00000000fffff984 */ /* 0x000fe20000000800 */
[----:B------:R-:W-:Y:S01]  /*4360*/  @!PT LDS RZ, [RZ] ;  /* 0x00000000fffff984 */ /* 0x000fe20000000800 */
[----:B------:R-:W-:Y:S01]  /*4370*/  @!PT LDS RZ, [RZ] ;  /* 0x00000000fffff984 */ /* 0x000fe20000000800 */
[----:B------:R2:W-:Y:S06]  /*4380*/  MEMBAR.ALL.CTA ;  /* 0x0000000000007992 */ /* 0x0005ec0000008000 */
[----:B--2---:R-:W2:Y:S02]  /*4390*/  FENCE.VIEW.ASYNC.S ;  /* 0x00000000000073c6 */ /* 0x004ea40000000000 */
[----:B--2---:R-:W-:Y:S01]  /*43a0*/  SYNCS.ARRIVE.TRANS64.RED.A1T0 RZ, [UR23], RZ ;  /* 0x000000ffffff79a7 */ /* 0x004fe20008100417 */
[----:B-1----:R-:W-:Y:S01]  /*43b0*/  LOP3.LUT P2, RZ, R6, 0x1, RZ, 0xc0, !PT ;  /* 0x0000000106ff7812 */ /* 0x002fe2000784c0ff */
[----:B------:R-:W-:-:S12]  /*43c0*/  BRA.U UP3, `(.L_x_75) ;  /* 0x00000001030c7547 */ /* 0x000fd8000b800000 */
[----:B------:R-:W-:-:S04]  /*43d0*/  SHF.L.U32 R5, R8, 0x1f, RZ ;  /* 0x0000001f08057819 */ /* 0x000fc800000006ff */
[----:B------:R-:W1:Y:S02]  /*43e0*/  SYNCS.PHASECHK.TRANS64.TRYWAIT P0, [UR22+0x150], R5 ;  /* 0x00015005ff0075a7 */ /* 0x000e640008001116 */
[----:B-1----:R-:W-:Y:S05]  /*43f0*/  @!P0 BRA `(.L_x_76) ;  /* 0x00000060007c8947 */ /* 0x002fea0003800000 */
.L_x_75:
[----:B------:R-:W-:Y:S05]  /*4400*/  BRA.U UP3, `(.L_x_77) ;  /* 0x0000000103d47547 */ /* 0x000fea000b800000 */
[----:B------:R-:W-:Y:S05]  /*4410*/  BRA.U !UP4, `(.L_x_78) ;  /* 0x000000010cc47547 */ /* 0x000fea000b800000 */
[----:B------:R-:W-:Y:S01]  /*4420*/  ULEA UR4, UR21, UR49, 0x2 ;  /* 0x0000003115047291 */ /* 0x000fe2000f8e10ff */
[----:B-1----:R-:W-:-:S08]  /*4430*/  SHF.L.U32 R4, R0, 0x1f, RZ ;  /* 0x0000001f00047819 */ /* 0x002fd000000006ff */
[----:B------:R-:W5:Y:S01]  /*4440*/  LDL R5, [UR4] ;  /* 0x00000004ff057983 */ /* 0x000f620008100800 */
[----:B------:R-:W-:Y:S02]  /*4450*/  ULEA UR4, UR16, UR17, 0x3 ;  /* 0x0000001110047291 */ /* 0x000fe4000f8e18ff */
[----:B------:R-:W-:Y:S01]  /*4460*/  UPLOP3.LUT UP2, UPT, UPT, UPT, UPT, 0x40, 0x4 ;  /* 0x000000000004789c */ /* 0x000fe20003f4e870 */
[----:B------:R-:W-:Y:S01]  /*4470*/  UMOV UR15, UR29 ;  /* 0x0000001d000f7c82 */ /* 0x000fe20008000000 */
[----:B------:R-:W-:-:S05]  /*4480*/  UMOV UR5, UR16 ;  /* 0x0000001000057c82 */ /* 0x000fca0008000000 */
[----:B------:R1:W2:Y:S04]  /*4490*/  SYNCS.PHASECHK.TRANS64.TRYWAIT P1, [UR4], R4 ;  /* 0x00000004ff0075a7 */ /* 0x0002a80008021104 */
.L_x_81:
[----:B---3--:R-:W-:Y:S01]  /*44a0*/  ULEA UR10, UR5, UR17, 0x3 ;  /* 0x00000011050a7291 */ /* 0x008fe2000f8e18ff */
[----:B--2-4-:R-:W-:Y:S11]  /*44b0*/  @P1 BRA `(.L_x_79) ;  /* 0x00000000000c1947 */ /* 0x014ff60003800000 */
[----:B------:R-:W-:Y:S04]  /*44c0*/  SHF.L.U32 R7, R0, 0x1f, RZ ;  /* 0x0000001f00077819 */ /* 0x000fe800000006ff */
[----:B------:R-:W2:Y:S02]  /*44d0*/  SYNCS.PHASECHK.TRANS64.TRYWAIT P0, [UR10], R7 ;  /* 0x00000007ff0075a7 */ /* 0x000ea4000800110a */
[----:B--2---:R-:W-:Y:S05]  /*44e0*/  @!P0 BRA `(.L_x_80) ;  /* 0x0000006000588947 */ /* 0x004fea0003800000 */
.L_x_79:
[----:B------:R-:W-:Y:S01]  /*44f0*/  UISETP.NE.AND UP0, UPT, UR15, URZ, UPT ;  /* 0x000000ff0f00728c */ /* 0x000fe2000bf05270 */
[----:B------:R-:W-:Y:S01]  /*4500*/  PLOP3.LUT P1, PT, PT, PT, PT, 0x80, 0x8 ;  /* 0x000000000008781c */ /* 0x000fe20003f2f070 */
[----:B------:R-:W-:Y:S02]  /*4510*/  UIADD3 UR4, UPT, UPT, UR5, 0x1, URZ ;  /* 0x0000000105047890 */ /* 0x000fe4000fffe0ff */
[----:B------:R-:W-:Y:S02]  /*4520*/  ULEA UR8, UR5, UR20, 0x8 ;  /* 0x0000001405087291 */ /* 0x000fe4000f8e40ff */
[----:B------:R-:W-:Y:S01]  /*4530*/  UISETP.NE.AND UP1, UPT, UR4, 0x10, UPT ;  /* 0x000000100400788c */ /* 0x000fe2000bf25270 */
[----:B------:R-:W-:Y:S01]  /*4540*/  PLOP3.LUT P0, PT, PT, PT, UP0, 0x80, 0x8 ;  /* 0x000000000008781c */ /* 0x000fe20003f0f008 */
[----:B------:R-:W-:Y:S02]  /*4550*/  UIADD3 UR12, UPT, UPT, UR8, 0x80, URZ ;  /* 0x00000080080c7890 */ /* 0x000fe4000fffe0ff */
[----:B------:R-:W-:Y:S02]  /*4560*/  USEL UR6, URZ, 0x1, UP1 ;  /* 0x00000001ff067887 */ /* 0x000fe40008800000 */
[----:B------:R-:W-:Y:S02]  /*4570*/  USEL UR16, UR4, URZ, UP1 ;  /* 0x000000ff04107287 */ /* 0x000fe40008800000 */
[----:B------:R-:W-:Y:S02]  /*4580*/  UIADD3 UR10, UPT, UPT, UR10, 0x80, URZ ;  /* 0x000000800a0a7890 */ /* 0x000fe4000fffe0ff */
[----:B------:R-:W-:Y:S01]  /*4590*/  @UP0 ULEA UR4, UR16, UR17, 0x3 ;  /* 0x0000001110040291 */ /* 0x000fe2000f8e18ff */
[----:B------:R-:W-:Y:S01]  /*45a0*/  LOP3.LUT R0, R0, UR6, RZ, 0x3c, !PT ;  /* 0x0000000600007c12 */ /* 0x000fe2000f8e3cff */
[----:B------:R-:W-:Y:S01]  /*45b0*/  UMOV UR9, 0x80004020 ;  /* 0x8000402000097882 */ /* 0x000fe20000000000 */
[----:B------:R-:W-:Y:S01]  /*45c0*/  UMOV UR13, 0x80004020 ;  /* 0x80004020000d7882 */ /* 0x000fe20000000000 */
[----:B------:R-:W-:Y:S01]  /*45d0*/  UMOV UR7, 0x80004020 ;  /* 0x8000402000077882 */ /* 0x000fe20000000000 */
[----:B-1----:R-:W-:Y:S04]  /*45e0*/  @P0 SHF.L.U32 R4, R0, 0x1f, RZ ;  /* 0x0000001f00040819 */ /* 0x002fe800000006ff */
[----:B------:R3:W4:Y:S01]  /*45f0*/  @P0 SYNCS.PHASECHK.TRANS64.TRYWAIT P1, [UR4], R4 ;  /* 0x00000004ff0005a7 */ /* 0x0007220008021104 */
[----:B------:R-:W-:Y:S11]  /*4600*/  ELECT P0, URZ, PT ;  /* 0x0000000000ff782f */ /* 0x000ff60003800000 */
[----:B------:R-:W-:Y:S02]  /*4610*/  @!UPT UIADD3 URZ, UPT, UPT, URZ, URZ, URZ ;  /* 0x000000fffffff290 */ /* 0x000fe4000fffe0ff */
[C---:B-----5:R-:W-:Y:S01]  /*4620*/  @P0 R2UR.BROADCAST UR14, R5.reuse ;  /* 0x00000000050e02ca */ /* 0x060fe200008e0000 */
[----:B------:R-:W-:Y:S01]  /*4630*/  ULEA UR4, UR5, UR19, 0x9 ;  /* 0x0000001305047291 */ /* 0x000fe2000f8e48ff */
[----:B------:R-:W-:Y:S11]  /*4640*/  ELECT P0, URZ, PT ;  /* 0x0000000000ff782f */ /* 0x000ff60003800000 */
[----:B------:R-:W-:Y:S02]  /*4650*/  @!UPT UIADD3 URZ, UPT, UPT, URZ, URZ, URZ ;  /* 0x000000fffffff290 */ /* 0x000fe4000fffe0ff */
[----:B------:R-:W-:Y:S01]  /*4660*/  @P0 R2UR.BROADCAST UR11, R5 ;  /* 0x00000000050b02ca */ /* 0x000fe200008e0000 */
[----:B------:R-:W-:Y:S01]  /*4670*/  UIADD3 UR6, UPT, UPT, UR4, 0x2, URZ ;  /* 0x0000000204067890 */ /* 0x000fe2000fffe0ff */
[----:B------:R-:W-:Y:S02]  /*4680*/  UMOV UR5, 0x80004020 ;  /* 0x8000402000057882 */ /* 0x000fe40000000000 */
[----:B------:R1:W-:Y:S01]  /*4690*/  UTCQMMA.2CTA gdesc[UR4], gdesc[UR8], tmem[UR14], tmem[UR26], idesc[UR27], UP2 ;  /* 0x00ff1a08040075ea */ /* 0x0003e2000920030e */
[----:B------:R-:W-:Y:S08]  /*46a0*/  UPLOP3.LUT UP2, UPT, UPT, UPT, UPT, 0x80, 0x8 ;  /* 0x000000000008789c */ /* 0x000ff00003f4f070 */
[----:B------:R3:W-:Y:S01]  /*46b0*/  UTCQMMA.2CTA gdesc[UR6], gdesc[UR12], tmem[UR11], tmem[UR24], idesc[UR25], UPT ;  /* 0x00ff180c060075ea */ /* 0x0007e2000ba0030b */
[----:B------:R3:W-:Y:S01]  /*46c0*/  UTCBAR.2CTA.MULTICAST [UR10], URZ, UR18 ;  /* 0x000000ff0a0073e9 */ /* 0x0007e20008200812 */
[----:B-1----:R-:W-:Y:S02]  /*46d0*/  UIADD3 UR4, UPT, UPT, UR15, 0x1, URZ ;  /* 0x000000010f047890 */ /* 0x002fe4000fffe0ff */
[----:B------:R-:W-:Y:S02]  /*46e0*/  UIADD3 UR8, UPT, UPT, UR15, -0x1, URZ ;  /* 0xffffffff0f087890 */ /* 0x000fe4000fffe0ff */
[----:B------:R-:W-:Y:S01]  /*46f0*/  UISETP.GT.U32.AND UP0, UPT, UR4, 0x1, UPT ;  /* 0x000000010400788c */ /* 0x000fe2000bf04070 */
[----:B------:R-:W-:Y:S04]  /*4700*/  UMOV UR5, UR16 ;  /* 0x0000001000057c82 */ /* 0x000fe80008000000 */
[----:B------:R-:W-:Y:S04]  /*4710*/  UMOV UR15, UR8 ;  /* 0x00000008000f7c82 */ /* 0x000fe80008000000 */
[----:B------:R-:W-:Y:S05]  /*4720*/  BRA.U UP0, `(.L_x_81) ;  /* 0xfffffffd005c7547 */ /* 0x000fea000b83ffff */
.L_x_78:
[----:B------:R-:W-:-:S09]  /*4730*/  UIADD3 UR4, UPT, UPT, UR22, 0x140, URZ ;  /* 0x0000014016047890 */ /* 0x000fd2000fffe0ff */
[----:B------:R2:W-:Y:S01]  /*4740*/  UTCBAR.2CTA.MULTICAST [UR4], URZ, UR28 ;  /* 0x000000ff040073e9 */ /* 0x0005e2000820081c */
[----:B------:R-:W-:Y:S02]  /*4750*/  NOP ;  /* 0x0000000000007918 */ /* 0x000fe40000000000 */
.L_x_77:
[----:B--2---:R-:W-:Y:S01]  /*4760*/  UIADD3 UR4, UPT, UPT, UR21, 0x1, URZ ;  /* 0x0000000115047890 */ /* 0x004fe2000fffe0ff */
[----:B------:R-:W-:-:S03]  /*4770*/  LOP3.LUT R2, R2, 0x1, RZ, 0x3c, !PT ;  /* 0x0000000102027812 */ /* 0x000fc600078e3cff */
[----:B------:R-:W-:-:S04]  /*4780*/  UISETP.NE.AND UP0, UPT, UR4, 0x2, UPT ;  /* 0x000000020400788c */ /* 0x000fc8000bf05270 */
[----:B------:R-:W-:Y:S02]  /*4790*/  USEL UR5, URZ, 0x1, UP0 ;  /* 0x00000001ff057887 */ /* 0x000fe40008000000 */
[----:B------:R-:W-:-:S04]  /*47a0*/  USEL UR21, UR4, URZ, UP0 ;  /* 0x000000ff04157287 */ /* 0x000fc80008000000 */
[----:B------:R-:W-:Y:S01]  /*47b0*/  LOP3.LUT R8, R8, UR5, RZ, 0x3c, !PT ;  /* 0x0000000508087c12 */ /* 0x000fe2000f8e3cff */
[----:B------:R-:W-:Y:S07]  /*47c0*/  @P2 BRA `(.L_x_82) ;  /* 0xfffffff800c82947 */ /* 0x000fee000383ffff */
[----:B------:R-:W2:Y:S01]  /*47d0*/  S2UR UR8, SR_CgaCtaId ;  /* 0x00000000000879c3 */ /* 0x000ea20000008800 */
[----:B------:R-:W-:Y:S01]  /*47e0*/  ELECT P0, URZ, PT ;  /* 0x0000000000ff782f */ /* 0x000fe20003800000 */
[----:B------:R-:W-:Y:S01]  /*47f0*/  HFMA2 R0, -RZ, RZ, 0, 5.9604644775390625e-08 ;  /* 0x00000001ff007431 */ /* 0x000fe200000001ff */
[----:B------:R-:W-:-:S05]  /*4800*/  UMOV UR4, 0x40 ;  /* 0x0000004000047882 */ /* 0x000fca0000000000 */
[----:B------:R-:W-:Y:S01]  /*4810*/  UVIRTCOUNT.DEALLOC.SMPOOL 0x80 ;  /* 0x000000800000784c */ /* 0x000fe20000000000 */
[----:B------:R-:W-:Y:S02]  /*4820*/  UISETP.NE.AND UP0, UPT, UR31, URZ, UPT ;  /* 0x000000ff1f00728c */ /* 0x000fe4000bf05270 */
[----:B--2---:R-:W-:-:S09]  /*4830*/  ULEA UR8, UR8, UR4, 0x18 ;  /* 0x0000000408087291 */ /* 0x004fd2000f8ec0ff */
[----:B------:R2:W-:Y:S01]  /*4840*/  @P0 STS.U8 [UR8+0x1c], R0 ;  /* 0x00001c00ff000988 */ /* 0x0005e20008000008 */
[----:B------:R-:W-:Y:S05]  /*4850*/  BRA.U UP0, `(.L_x_83) ;  /* 0x0000000100587547 */ /* 0x000fea000b800000 */
[----:B------:R-:W-:Y:S01]  /*4860*/  UIADD3 UR5, UPT, UPT, UR17, 0x150, URZ ;  /* 0x0000015011057890 */ /* 0x000fe2000fffe0ff */
[----:B-1----:R-:W-:-:S03]  /*4870*/  SHF.L.U32 R5, R8, 0x1f, RZ ;  /* 0x0000001f08057819 */ /* 0x002fc600000006ff */
[----:B------:R-:W-:-:S09]  /*4880*/  ULEA UR4, UR21, UR5, 0x3 ;  /* 0x0000000515047291 */ /* 0x000fd2000f8e18ff */
[----:B------:R-:W1:Y:S02]  /*4890*/  SYNCS.PHASECHK.TRANS64.TRYWAIT P0, [UR4], R5 ;  /* 0x00000005ff0075a7 */ /* 0x000e640008001104 */
[----:B-1----:R-:W-:Y:S05]  /*48a0*/  @!P0 BRA `(.L_x_84) ;  /* 0x0000005c00808947 */ /* 0x002fea0003800000 */
.L_x_176:
[----:B------:R-:W-:-:S04]  /*48b0*/  UIADD3 UR4, UPT, UPT, UR21, 0x1, URZ ;  /* 0x0000000115047890 */ /* 0x000fc8000fffe0ff */
[----:B------:R-:W-:-:S04]  /*48c0*/  UISETP.NE.AND UP1, UPT, UR4, 0x2, UPT ;  /* 0x000000020400788c */ /* 0x000fc8000bf25270 */
[----:B---3--:R-:W-:Y:S02]  /*48d0*/  USEL UR6, URZ, 0x1, UP1 ;  /* 0x00000001ff067887 */ /* 0x008fe40008800000 */
[----:B------:R-:W-:-:S04]  /*48e0*/  USEL UR4, UR4, URZ, UP1 ;  /* 0x000000ff04047287 */ /* 0x000fc80008800000 */
[----:B------:R-:W-:Y:S01]  /*48f0*/  ULEA UR4, UR4, UR5, 0x3 ;  /* 0x0000000504047291 */ /* 0x000fe2000f8e18ff */
[----:B-1----:R-:W-:-:S04]  /*4900*/  LOP3.LUT R5, R8, UR6, RZ, 0x3c, !PT ;  /* 0x0000000608057c12 */ /* 0x002fc8000f8e3cff */
[----:B------:R-:W-:Y:S01]  /*4910*/  SHF.L.U32 R5, R5, 0x1f, RZ ;  /* 0x0000001f05057819 */ /* 0x000fe200000006ff */
[----:B--2---:R-:W-:-:S04]  /*4920*/  IMAD.U32 R0, RZ, RZ, UR4 ;  /* 0x00000004ff007e24 */ /* 0x004fc8000f8e00ff */
[----:B------:R1:W2:Y:S03]  /*4930*/  SYNCS.PHASECHK.TRANS64.TRYWAIT P0, [R0+URZ], R5 ;  /* 0x00000005000075a7 */ /* 0x0002a600080011ff */
[----:B--2---:R-:W-:Y:S05]  /*4940*/  @!P0 NANOSLEEP.SYNCS 0x989680 ;  /* 0x009896800000895d */ /* 0x004fea0003900000 */
[----:B------:R-:W2:Y:S02]  /*4950*/  @!P0 SYNCS.PHASECHK.TRANS64 P0, [R0+URZ], R5 ;  /* 0x00000005000085a7 */ /* 0x000ea400080010ff */
[----:B--2---:R-:W-:Y:S05]  /*4960*/  @P0 BRA `(.L_x_85) ;  /* 0x0000000000200947 */ /* 0x004fea0003800000 */
.L_x_86:
[----:B--2---:R2:W3:Y:S02]  /*4970*/  SYNCS.PHASECHK.TRANS64.TRYWAIT P0, [R0+URZ], R5 ;  /* 0x00000005000075a7 */ /* 0x0044e400080011ff */
[----:B---3--:R-:W-:Y:S05]  /*4980*/  @!P0 NANOSLEEP.SYNCS 0x989680 ;  /* 0x009896800000895d */ /* 0x008fea0003900000 */
[----:B------:R-:W3:Y:S02]  /*4990*/  @!P0 SYNCS.PHASECHK.TRANS64 P0, [R0+URZ], R5 ;  /* 0x00000005000085a7 */ /* 0x000ee400080010ff */
[----:B---3--:R-:W-:Y:S05]  /*49a0*/  @!P0 BRA `(.L_x_86) ;  /* 0xfffffffc00f08947 */ /* 0x008fea000383ffff */
[----:B------:R-:W-:Y:S05]  /*49b0*/  BRA `(.L_x_85) ;  /* 0x00000000000c7947 */ /* 0x000fea0003800000 */
.L_x_83:
[----:B------:R-:W-:-:S04]  /*49c0*/  UIADD3 UR4, UPT, UPT, UR17, 0x160, URZ ;  /* 0x0000016011047890 */ /* 0x000fc8000fffe0ff */
[----:B------:R-:W-:-:S09]  /*49d0*/  UPRMT UR4, UR30, 0x654, UR4 ;  /* 0x000006541e047896 */ /* 0x000fd20008000004 */
[----:B------:R-:W-:Y:S03]  /*49e0*/  SYNCS.ARRIVE.TRANS64.RED.A1T0 RZ, [UR4], RZ ;  /* 0x000000ffffff79a7 */ /* 0x000fe60008100404 */
.L_x_85:
[----:B-12---:R-:W-:Y:S01]  /*49f0*/  SHF.L.U32 R5, RZ, 0x1f, RZ ;  /* 0x0000001fff057819 */ /* 0x006fe200000006ff */
[----:B------:R-:W-:Y:S01]  /*4a00*/  UIADD3 UR4, UPT, UPT, UR17, 0x160, URZ ;  /* 0x0000016011047890 */ /* 0x000fe2000fffe0ff */
[----:B------:R-:W-:Y:S02]  /*4a10*/  PLOP3.LUT P0, PT, PT, PT, UP0, 0x80, 0x8 ;  /* 0x000000000008781c */ /* 0x000fe40003f0f008 */
[----:B----4-:R-:W1:Y:S02]  /*4a20*/  SYNCS.PHASECHK.TRANS64.TRYWAIT P1, [UR17+0x160], R5 ;  /* 0x00016005ff0075a7 */ /* 0x010e640008021111 */
[----:B-1----:R-:W-:Y:S09]  /*4a30*/  @!P1 BRA `(.L_x_87) ;  /* 0x0000005c00349947 */ /* 0x002ff20003800000 */
.L_x_178:
[----:B------:R-:W-:Y:S01]  /*4a40*/  @!UP0 UPRMT UR4, UR30, 0x654, UR4 ;  /* 0x000006541e048896 */ /* 0x000fe20008000004 */
[----:B------:R-:W-:Y:S01]  /*4a50*/  LOP3.LUT R2, R3, 0xffff, RZ, 0xc0, !PT ;  /* 0x0000ffff03027812 */ /* 0x000fe200078ec0ff */
[----:B------:R-:W-:Y:S02]  /*4a60*/  IMAD.MOV.U32 R3, RZ, RZ, 0xffff ;  /* 0x0000ffffff037424 */ /* 0x000fe400078e00ff */
[----:B-1----:R-:W-:Y:S01]  /*4a70*/  IMAD.MOV.U32 R5, RZ, RZ, 0x1 ;  /* 0x00000001ff057424 */ /* 0x002fe200078e00ff */
[----:B------:R-:W-:-:S04]  /*4a80*/  SHF.R.U32.HI R2, RZ, 0x5, R2 ;  /* 0x00000005ff027819 */ /* 0x000fc80000011602 */
[----:B------:R-:W-:Y:S01]  /*4a90*/  @!P0 SYNCS.ARRIVE.TRANS64.RED.A1T0 RZ, [UR4], RZ ;  /* 0x000000ffffff89a7 */ /* 0x000fe20008100404 */
[----:B------:R-:W-:Y:S01]  /*4aa0*/  NOP ;  /* 0x0000000000007918 */ /* 0x000fe20000000000 */
[----:B------:R-:W1:Y:S01]  /*4ab0*/  LDS R0, [UR8+0x14] ;  /* 0x00001408ff007984 */ /* 0x000e620008000800 */
[-C--:B------:R-:W-:Y:S02]  /*4ac0*/  SHF.L.U32 R3, R3, R2.reuse, RZ ;  /* 0x0000000203037219 */ /* 0x080fe400000006ff */
[----:B------:R-:W-:Y:S02]  /*4ad0*/  SHF.L.U32 R5, R5, R2, RZ ;  /* 0x0000000205057219 */ /* 0x000fe400000006ff */
[----:B-1----:R-:W-:-:S04]  /*4ae0*/  LOP3.LUT R0, R0, R3, RZ, 0xc0, !PT ;  /* 0x0000000300007212 */ /* 0x002fc800078ec0ff */
[----:B------:R-:W-:-:S13]  /*4af0*/  ISETP.NE.AND P0, PT, R0, R3, PT ;  /* 0x000000030000720c */ /* 0x000fda0003f05270 */
[----:B------:R-:W-:Y:S05]  /*4b00*/  @P0 BRA `(.L_x_88) ;  /* 0x00000000005c0947 */ /* 0x000fea0003800000 */
[----:B------:R-:W1:Y:S02]  /*4b10*/  LDS R0, [UR8+0x18] ;  /* 0x00001808ff007984 */ /* 0x000e640008000800 */
[----:B-1----:R-:W-:-:S04]  /*4b20*/  LOP3.LUT R0, R0, R5, RZ, 0xc0, !PT ;  /* 0x0000000500007212 */ /* 0x002fc800078ec0ff */
[----:B------:R-:W-:-:S13]  /*4b30*/  ISETP.NE.AND P0, PT, R0, R5, PT ;  /* 0x000000050000720c */ /* 0x000fda0003f05270 */
[----:B------:R-:W-:Y:S05]  /*4b40*/  @P0 BRA `(.L_x_89) ;  /* 0x0000000000400947 */ /* 0x000fea0003800000 */
[----:B------:R-:W-:Y:S01]  /*4b50*/  R2UR UR4, R3 ;  /* 0x00000000030472ca */ /* 0x000fe200000e0000 */
[----:B------:R-:W1:Y:S01]  /*4b60*/  S2R R2, SR_LANEID ;  /* 0x0000000000027919 */ /* 0x000e620000000000 */
[----:B------:R-:W-:-:S04]  /*4b70*/  LOP3.LUT R5, RZ, R5, RZ, 0x33, !PT ;  /* 0x00000005ff057212 */ /* 0x000fc800078e33ff */
[----:B---3--:R-:W2:Y:S07]  /*4b80*/  REDUX UR6, R5 ;  /* 0x00000000050673c4 */ /* 0x008eae0000000000 */
[----:B------:R-:W-:-:S03]  /*4b90*/  ULOP3.LUT UR5, URZ, UR4, URZ, 0x33, !UPT ;  /* 0x00000004ff057292 */ /* 0x000fc6000f8e33ff */
[----:B------:R-:W-:Y:S02]  /*4ba0*/  VOTEU.ANY UR4, UPT, PT ;  /* 0x0000000000047886 */ /* 0x000fe400038e0100 */
[----:B------:R-:W-:Y:S01]  /*4bb0*/  UFLO.U32 UR4, UR4 ;  /* 0x00000004000472bd */ /* 0x000fe200080e0000 */
[----:B------:R-:W-:-:S04]  /*4bc0*/  IMAD.U32 R0, RZ, RZ, UR5 ;  /* 0x00000005ff007e24 */ /* 0x000fc8000f8e00ff */
[----:B------:R-:W3:Y:S02]  /*4bd0*/  REDUX UR7, R0 ;  /* 0x00000000000773c4 */ /* 0x000ee40000000000 */
[----:B------:R4:W-:Y:S01]  /*4be0*/  UTCATOMSWS.AND URZ, UR5 ;  /* 0x0000000500ff79e3 */ /* 0x0009e20008000000 */
[----:B-1----:R-:W-:Y:S01]  /*4bf0*/  ISETP.EQ.U32.AND P0, PT, R2, UR4, PT ;  /* 0x0000000402007c0c */ /* 0x002fe2000bf02070 */
[----:B--2---:R-:W-:Y:S02]  /*4c00*/  IMAD.U32 R2, RZ, RZ, UR6 ;  /* 0x00000006ff027e24 */ /* 0x004fe4000f8e00ff */
[----:B---3--:R-:W-:-:S10]  /*4c10*/  IMAD.U32 R3, RZ, RZ, UR7 ;  /* 0x00000007ff037e24 */ /* 0x008fd4000f8e00ff */
[----:B------:R4:W-:Y:S04]  /*4c20*/  @P0 ATOMS.AND RZ, [UR8+0x14], R3 ;  /* 0x00001403ffff098c */ /* 0x0009e8000a800008 */
[----:B------:R4:W-:Y:S01]  /*4c30*/  @P0 ATOMS.AND RZ, [UR8+0x18], R2 ;  /* 0x00001802ffff098c */ /* 0x0009e2000a800008 */
[----:B------:R-:W-:Y:S05]  /*4c40*/  BRA `(.L_x_90) ;  /* 0x0000000000147947 */ /* 0x000fea0003800000 */
.L_x_89:
[----:B------:R-:W-:Y:S02]  /*4c50*/  MOV R2, 0x4c70 ;  /* 0x00004c7000027802 */ /* 0x000fe40000000f00 */
[----:B---3-5:R-:W-:Y:S05]  /*4c60*/  CALL.REL.NOINC `($__internal_0_$__cuda_sm10x_tcgen05_guardrail_trap_col_being_dealloced_not_returned_by_alloc) ;  /* 0x0000005c008c7944 */ /* 0x028fea0003c00000 */
[----:B------:R-:W-:Y:S05]  /*4c70*/  BRA `(.L_x_90) ;  /* 0x0000000000087947 */ /* 0x000fea0003800000 */
.L_x_88:
[----:B------:R-:W-:Y:S02]  /*4c80*/  MOV R2, 0x4ca0 ;  /* 0x00004ca000027802 */ /* 0x000fe40000000f00 */
[----:B---3-5:R-:W-:Y:S05]  /*4c90*/  CALL.REL.NOINC `($__internal_2_$__cuda_sm10x_tcgen05_guardrail_trap_unallocated_columns_being_dealloced) ;  /* 0x0000005c00987944 */ /* 0x028fea0003c00000 */
.L_x_90:
[----:B------:R-:W-:Y:S01]  /*4ca0*/  NOP ;  /* 0x0000000000007918 */ /* 0x000fe20000000000 */
[----:B----4-:R-:W-:Y:S05]  /*4cb0*/  EXIT ;  /* 0x000000000000794d */ /* 0x010fea0003800000 */
.L_x_62:
[----:B------:R-:W-:-:S09]  /*4cc0*/  UISETP.NE.OR UP0, UPT, UR18, 0x3, !UP3 ;  /* 0x000000031200788c */ /* 0x000fd2000df05670 */
[----:B------:R-:W-:Y:S05]  /*4cd0*/  BRA.U UP0, `(.L_x_91) ;  /* 0x0000001100007547 */ /* 0x000fea000b800000 */
[----:B------:R-:W2:Y:S01]  /*4ce0*/  LDCU.64 UR4, c[0x0][0x988] ;  /* 0x00013100ff0477ac */ /* 0x000ea20008000a00 */
[----:B------:R-:W3:Y:S01]  /*4cf0*/  LDC.64 R12, c[0x0][0x348] ;  /* 0x0000d200ff0c7b82 */ /* 0x000ee20000000a00 */
[----:B------:R-:W-:Y:S01]  /*4d00*/  HFMA2 R10, -RZ, RZ, 0, 5.9604644775390625e-08 ;  /* 0x00000001ff0a7431 */ /* 0x000fe200000001ff */
[----:B------:R-:W-:Y:S01]  /*4d10*/  MOV R8, RZ ;  /* 0x000000ff00087202 */ /* 0x000fe20000000f00 */
[----:B------:R-:W4:Y:S01]  /*4d20*/  LDCU UR37, c[0x0][0x370] ;  /* 0x00006e00ff2577ac */ /* 0x000f220008000800 */
[----:B------:R-:W-:Y:S01]  /*4d30*/  HFMA2 R3, -RZ, RZ, 0, 0.0078125 ;  /* 0x00002000ff037431 */ /* 0x000fe200000001ff */
[----:B------:R-:W4:Y:S01]  /*4d40*/  LDCU.128 UR28, c[0x0][0xc10] ;  /* 0x00018200ff1c77ac */ /* 0x000f220008000c00 */
[----:B------:R-:W1:Y:S01]  /*4d50*/  LDCU UR36, c[0x0][0x374] ;  /* 0x00006e80ff2477ac */ /* 0x000e620008000800 */
[----:B------:R-:W1:Y:S01]  /*4d60*/  LDCU.64 UR26, c[0x0][0x990] ;  /* 0x00013200ff1a77ac */ /* 0x000e620008000a00 */
[----:B------:R-:W1:Y:S01]  /*4d70*/  LDCU UR17, c[0x0][0xc0c] ;  /* 0x00018180ff1177ac */ /* 0x000e620008000800 */
[----:B--2---:R-:W-:Y:S01]  /*4d80*/  UISETP.NE.U32.AND UP0, UPT, UR4, URZ, UPT ;  /* 0x000000ff0400728c */ /* 0x004fe2000bf05070 */
[----:B------:R-:W2:Y:S01]  /*4d90*/  LDCU.128 UR32, c[0x0][0xa80] ;  /* 0x00015000ff2077ac */ /* 0x000ea20008000c00 */
[----:B------:R-:W3:Y:S01]  /*4da0*/  LDCU UR49, c[0x0][0xc20] ;  /* 0x00018400ff3177ac */ /* 0x000ee20008000800 */
[----:B------:R-:W3:Y:S01]  /*4db0*/  LDCU UR4, c[0x0][0xc30] ;  /* 0x00018600ff0477ac */ /* 0x000ee20008000800 */
[----:B------:R-:W3:Y:S01]  /*4dc0*/  LDCU.128 UR40, c[0x0][0xa90] ;  /* 0x00015200ff2877ac */ /* 0x000ee20008000c00 */
[----:B------:R-:W-:Y:S01]  /*4dd0*/  UMOV UR22, 0x400 ;  /* 0x0000040000167882 */ /* 0x000fe20000000000 */
[----:B----4-:R-:W-:-:S02]  /*4de0*/  UIMAD.WIDE.U32 UR6, UR37, UR28, URZ ;  /* 0x0000001c250672a5 */ /* 0x010fc4000f8e00ff */
[----:B------:R-:W-:Y:S02]  /*4df0*/  ULEA UR22, UR45, UR22, 0x18 ;  /* 0x000000162d167291 */ /* 0x000fe4000f8ec0ff */
[----:B-1----:R-:W-:Y:S02]  /*4e00*/  UIMAD.WIDE.U32 UR8, UR36, UR31, URZ ;  /* 0x0000001f240872a5 */ /* 0x002fe4000f8e00ff */
[----:B------:R-:W-:Y:S02]  /*4e10*/  UIADD3 UR44, UPT, UPT, UR22, 0x108, URZ ;  /* 0x00000108162c7890 */ /* 0x000fe4000fffe0ff */
[----:B------:R-:W-:Y:S02]  /*4e20*/  UISETP.NE.AND.EX UP5, UPT, UR5, URZ, UPT, UP0 ;  /* 0x000000ff0500728c */ /* 0x000fe4000bfa5300 */
[----:B------:R-:W-:Y:S02]  /*4e30*/  UISETP.NE.U32.AND UP6, UPT, UR26, URZ, UPT ;  /* 0x000000ff1a00728c */ /* 0x000fe4000bfc5070 */
[----:B------:R-:W-:-:S02]  /*4e40*/  UIADD3 UR38, UPT, UPT, UR22, 0x138, URZ ;  /* 0x0000013816267890 */ /* 0x000fc4000fffe0ff */
[----:B------:R-:W-:Y:S02]  /*4e50*/  UIADD3 UR25, UPT, UPT, UR22, 0x100, URZ ;  /* 0x0000010016197890 */ /* 0x000fe4000fffe0ff */
[----:B------:R-:W-:Y:S02]  /*4e60*/  UISETP.NE.AND UP0, UPT, UR39, 0x1, UPT ;  /* 0x000000012700788c */ /* 0x000fe4000bf05270 */
[----:B------:R-:W-:Y:S02]  /*4e70*/  UISETP.GE.AND UP2, UPT, UR39, 0x1, UPT ;  /* 0x000000012700788c */ /* 0x000fe4000bf46270 */
[----:B------:R-:W-:Y:S01]  /*4e80*/  UISETP.NE.AND UP0, UPT, UR17, 0x1, UPT ;  /* 0x000000011100788c */ /* 0x000fe2000bf05270 */
[----:B------:R-:W-:Y:S01]  /*4e90*/  UMOV UR47, UR7 ;  /* 0x00000007002f7c82 */ /* 0x000fe20008000000 */
[----:B------:R-:W-:Y:S01]  /*4ea0*/  UMOV UR46, UR9 ;  /* 0x00000009002e7c82 */ /* 0x000fe20008000000 */
[----:B------:R-:W-:Y:S02]  /*4eb0*/  UPRMT UR44, UR45, 0x654, UR44 ;  /* 0x000006542d2c7896 */ /* 0x000fe4000800002c */
[----:B------:R-:W-:-:S02]  /*4ec0*/  UISETP.NE.AND UP2, UPT, UR30, 0x1, UPT ;  /* 0x000000011e00788c */ /* 0x000fc4000bf45270 */
[----:B--2---:R-:W-:Y:S01]  /*4ed0*/  UISETP.NE.AND UP0, UPT, UR32, 0x1, UPT ;  /* 0x000000012000788c */ /* 0x004fe2000bf05270 */
[----:B------:R-:W1:Y:S01]  /*4ee0*/  LDCU UR50, c[0x0][0xaa0] ;  /* 0x00015400ff3277ac */ /* 0x000e620008000800 */
[----:B------:R-:W-:Y:S01]  /*4ef0*/  UPLOP3.LUT UP4, UPT, UPT, UPT, UPT, 0x40, 0x4 ;  /* 0x000000000004789c */ /* 0x000fe20003f8e870 */
[----:B------:R-:W2:Y:S01]  /*4f00*/  LDCU.64 UR18, c[0x0][0xc28] ;  /* 0x00018500ff1277ac */ /* 0x000ea20008000a00 */
[----:B------:R-:W-:Y:S02]  /*4f10*/  UISETP.NE.AND.EX UP6, UPT, UR27, URZ, UPT, UP6 ;  /* 0x000000ff1b00728c */ /* 0x000fe4000bfc5360 */
[----:B------:R-:W-:Y:S02]  /*4f20*/  UPRMT UR38, URZ, 0x654, UR38 ;  /* 0x00000654ff267896 */ /* 0x000fe40008000026 */
[----:B------:R-:W-:Y:S02]  /*4f30*/  UPRMT UR45, UR45, 0x654, UR25 ;  /* 0x000006542d2d7896 */ /* 0x000fe40008000019 */
[----:B------:R-:W-:-:S02]  /*4f40*/  USHF.R.U32.HI UR47, URZ, UR29, UR47 ;  /* 0x0000001dff2f7299 */ /* 0x000fc4000801162f */
[----:B---3--:R-:W-:Y:S02]  /*4f50*/  USHF.R.U32.HI UR46, URZ, UR49, UR46 ;  /* 0x00000031ff2e7299 */ /* 0x008fe4000801162e */
[----:B------:R-:W-:Y:S02]  /*4f60*/  UISETP.NE.AND UP3, UPT, UR4, 0x1, UPT ;  /* 0x000000010400788c */ /* 0x000fe4000bf65270 */
[----:B------:R-:W-:Y:S02]  /*4f70*/  UISETP.NE.AND UP2, UPT, UR35, 0x1, UPT ;  /* 0x000000012300788c */ /* 0x000fe4000bf45270 */
[----:B------:R-:W-:-:S11]  /*4f80*/  UISETP.NE.AND UP0, UPT, UR42, 0x1, UPT ;  /* 0x000000012a00788c */ /* 0x000fd6000bf05270 */
.L_x_100:
[----:B------:R-:W-:Y:S04]  /*4f90*/  SHF.L.U32 R5, R8, 0x1f, RZ ;  /* 0x0000001f08057819 */ /* 0x000fe800000006ff */
[----:B---3--:R-:W3:Y:S02]  /*4fa0*/  SYNCS.PHASECHK.TRANS64.TRYWAIT P0, [UR22+0x130], R5 ;  /* 0x00013005ff0075a7 */ /* 0x008ee40008001116 */
[----:B---3--:R-:W-:Y:S05]  /*4fb0*/  @!P0 BRA `(.L_x_92) ;  /* 0x0000005400ec8947 */ /* 0x008fea0003800000 */
.L_x_180:
[----:B---3--:R-:W3:Y:S01]  /*4fc0*/  LDS.128 R4, [UR22+0x170] ;  /* 0x00017016ff047984 */ /* 0x008ee20008000c00 */
[----:B------:R-:W-:Y:S01]  /*4fd0*/  UISETP.GE.AND UP0, UPT, UR39, 0x1, UPT ;  /* 0x000000012700788c */ /* 0x000fe2000bf06270 */
[----:B------:R-:W-:Y:S01]  /*4fe0*/  @!PT LDS RZ, [RZ] ;  /* 0x00000000fffff984 */ /* 0x000fe20000000800 */
[----:B------:R-:W-:Y:S01]  /*4ff0*/  @!PT LDS RZ, [RZ] ;  /* 0x00000000fffff984 */ /* 0x000fe20000000800 */
[----:B------:R-:W-:Y:S01]  /*5000*/  @!PT LDS RZ, [RZ] ;  /* 0x00000000fffff984 */ /* 0x000fe20000000800 */
[----:B------:R-:W-:Y:S01]  /*5010*/  @!PT LDS RZ, [RZ] ;  /* 0x00000000fffff984 */ /* 0x000fe20000000800 */
[----:B------:R4:W-:Y:S06]  /*5020*/  MEMBAR.ALL.CTA ;  /* 0x0000000000007992 */ /* 0x0009ec0000008000 */
[----:B----4-:R-:W4:Y:S02]  /*5030*/  FENCE.VIEW.ASYNC.S ;  /* 0x00000000000073c6 */ /* 0x010f240000000000 */
[----:B----4-:R-:W-:Y:S01]  /*5040*/  SYNCS.ARRIVE.TRANS64.RED.A1T0 RZ, [UR38], RZ ;  /* 0x000000ffffff79a7 */ /* 0x010fe20008100426 */
[----:B---3--:R-:W-:Y:S11]  /*5050*/  LOP3.LUT P0, RZ, R6, 0x1, RZ, 0xc0, !PT ;  /* 0x0000000106ff7812 */ /* 0x008ff6000780c0ff */
[----:B------:R-:W-:Y:S02]  /*5060*/  @!UPT UIADD3 URZ, UPT, UPT, URZ, URZ, URZ ;  /* 0x000000fffffff290 */ /* 0x000fe4000fffe0ff */
[----:B------:R-:W-:Y:S01]  /*5070*/  VOTEU.ANY UP2, P0 ;  /* 0x0000000000ff7886 */ /* 0x000fe20000040100 */
[----:B------:R-:W-:Y:S11]  /*5080*/  PLOP3.LUT P0, PT, PT, PT, UP2, 0x80, 0x8 ;  /* 0x000000000008781c */ /* 0x000ff60003f0f028 */
[----:B------:R-:W-:Y:S02]  /*5090*/  @!UPT UIADD3 URZ, UPT, UPT, URZ, URZ, URZ ;  /* 0x000000fffffff290 */ /* 0x000fe4000fffe0ff */
[----:B------:R-:W-:Y:S02]  /*50a0*/  @P0 MOV R2, R4 ;  /* 0x0000000400020202 */ /* 0x000fe40000000f00 */
[----:B------:R-:W-:Y:S02]  /*50b0*/  @P0 LOP3.LUT R0, R5, 0xffff, RZ, 0xc0, !PT ;  /* 0x0000ffff05000812 */ /* 0x000fe400078ec0ff */
[----:B------:R-:W-:Y:S02]  /*50c0*/  @P0 R2UR UR5, R2 ;  /* 0x00000000020502ca */ /* 0x000fe400000e0000 */
[----:B------:R-:W-:Y:S11]  /*50d0*/  @P0 R2UR UR4, R0 ;  /* 0x00000000000402ca */ /* 0x000ff600000e0000 */
[----:B------:R-:W-:Y:S02]  /*50e0*/  @UP2 UMOV UR16, UR5 ;  /* 0x0000000500102c82 */ /* 0x000fe40008000000 */
[----:B------:R-:W-:Y:S01]  /*50f0*/  @UP2 UMOV UR15, UR4 ;  /* 0x00000004000f2c82 */ /* 0x000fe20008000000 */
[----:B------:R-:W-:Y:S05]  /*5100*/  BRA.U !UP0, `(.L_x_93) ;  /* 0x0000000108c07547 */ /* 0x000fea000b800000 */
[----:B------:R-:W-:Y:S02]  /*5110*/  UIMAD.WIDE.U32 UR8, UR15, UR31, URZ ;  /* 0x0000001f0f0872a5 */ /* 0x000fe4000f8e00ff */
[----:B------:R-:W-:Y:S02]  /*5120*/  UP2UR UR14, UPR, URZ, 0x4 ;  /* 0x00000004ff0e7883 */ /* 0x000fe40008000000 */
[----:B------:R-:W-:Y:S02]  /*5130*/  UISETP.NE.AND UP2, UPT, UR30, 0x1, UPT ;  /* 0x000000011e00788c */ /* 0x000fe4000bf45270 */
[----:B------:R-:W-:Y:S02]  /*5140*/  UIMAD.WIDE.U32 UR10, UR16, UR28, URZ ;  /* 0x0000001c100a72a5 */ /* 0x000fe4000f8e00ff */
[----:B------:R-:W-:Y:S02]  /*5150*/  USEL UR4, UR36, UR46, !UP2 ;  /* 0x0000002e24047287 */ /* 0x000fe4000d000000 */
[----:B------:R-:W-:Y:S02]  /*5160*/  UISETP.NE.AND UP0, UPT, UR17, 0x1, UPT ;  /* 0x000000011100788c */ /* 0x000fe4000bf05270 */
[----:B------:R-:W-:Y:S02]  /*5170*/  UP2UR UR23, UPR, URZ, 0x2 ;  /* 0x00000002ff177883 */ /* 0x000fe40008000000 */
[----:B------:R-:W-:Y:S02]  /*5180*/  UISETP.NE.AND UP1, UPT, UR39, 0x1, UPT ;  /* 0x000000012700788c */ /* 0x000fe4000bf25270 */
[----:B--2---:R-:W-:Y:S02]  /*5190*/  UIMAD.WIDE.U32 UR12, UR4, UR18, URZ ;  /* 0x00000012040c72a5 */ /* 0x004fe4000f8e00ff */
[----:B------:R-:W-:Y:S01]  /*51a0*/  USEL UR7, UR37, UR47, !UP0 ;  /* 0x0000002f25077287 */ /* 0x000fe2000c000000 */
[----:B------:R-:W-:Y:S02]  /*51b0*/  UMOV UR5, UR9 ;  /* 0x0000000900057c82 */ /* 0x000fe40008000000 */
[----:B------:R-:W-:Y:S02]  /*51c0*/  USHF.R.U32.HI UR6, URZ, UR49, UR5 ;  /* 0x00000031ff067299 */ /* 0x000fe40008011605 */
[----:B------:R-:W-:Y:S02]  /*51d0*/  UIMAD.WIDE.U32 UR20, UR7, UR18, URZ ;  /* 0x00000012071472a5 */ /* 0x000fe4000f8e00ff */
[----:B------:R-:W-:Y:S02]  /*51e0*/  USEL UR6, UR15, UR6, !UP2 ;  /* 0x000000060f067287 */ /* 0x000fe4000d000000 */
[----:B------:R-:W-:Y:S01]  /*51f0*/  UISETP.NE.AND UP2, UPT, UR14, URZ, UPT ;  /* 0x000000ff0e00728c */ /* 0x000fe2000bf45270 */
[----:B------:R-:W-:Y:S01]  /*5200*/  UMOV UR5, UR11 ;  /* 0x0000000b00057c82 */ /* 0x000fe20008000000 */
[----:B------:R-:W-:Y:S02]  /*5210*/  UIMAD.WIDE.U32 UR10, UR6, UR18, URZ ;  /* 0x00000012060a72a5 */ /* 0x000fe4000f8e00ff */
[----:B------:R-:W-:Y:S03]  /*5220*/  USHF.R.U32.HI UR8, URZ, UR29, UR5 ;  /* 0x0000001dff087299 */ /* 0x000fe60008011605 */
[----:B------:R-:W-:Y:S02]  /*5230*/  UMOV UR5, UR13 ;  /* 0x0000000d00057c82 */ /* 0x000fe40008000000 */
[----:B------:R-:W-:Y:S03]  /*5240*/  @UP1 USHF.R.U32.HI UR4, URZ, UR19, UR5 ;  /* 0x00000013ff041299 */ /* 0x000fe60008011605 */
[----:B------:R-:W-:Y:S01]  /*5250*/  UMOV UR5, UR21 ;  /* 0x0000001500057c82 */ /* 0x000fe20008000000 */
[----:B------:R-:W-:Y:S02]  /*5260*/  UIMAD UR4, UR39, UR4, URZ ;  /* 0x00000004270472a4 */ /* 0x000fe4000f8e02ff */
[----:B------:R-:W-:Y:S02]  /*5270*/  @UP1 USHF.R.U32.HI UR7, URZ, UR19, UR5 ;  /* 0x00000013ff071299 */ /* 0x000fe40008011605 */
[----:B------:R-:W-:Y:S02]  /*5280*/  USEL UR5, UR16, UR8, !UP0 ;  /* 0x0000000810057287 */ /* 0x000fe4000c000000 */
[----:B------:R-:W-:Y:S02]  /*5290*/  UIMAD UR8, UR39, UR7, URZ ;  /* 0x00000007270872a4 */ /* 0x000fe4000f8e02ff */
[----:B------:R-:W-:Y:S03]  /*52a0*/  UISETP.GE.AND UP0, UPT, UR6, UR4, UPT ;  /* 0x000000040600728c */ /* 0x000fe6000bf06270 */
[----:B------:R-:W-:Y:S01]  /*52b0*/  UMOV UR4, UR11 ;  /* 0x0000000b00047c82 */ /* 0x000fe20008000000 */
[----:B------:R-:W-:Y:S02]  /*52c0*/  UISETP.GE.OR UP0, UPT, UR5, UR8, UP0 ;  /* 0x000000080500728c */ /* 0x000fe40008706670 */
[----:B------:R-:W-:Y:S02]  /*52d0*/  USHF.R.U32.HI UR4, URZ, UR19, UR4 ;  /* 0x00000013ff047299 */ /* 0x000fe40008011604 */
[----:B------:R-:W-:Y:S02]  /*52e0*/  UIMAD.WIDE.U32 UR8, UR5, UR18, URZ ;  /* 0x00000012050872a5 */ /* 0x000fe4000f8e00ff */
[----:B------:R-:W-:Y:S04]  /*52f0*/  USEL UR10, UR6, UR4, !UP1 ;  /* 0x00000004060a7287 */ /* 0x000fe8000c800000 */
[----:B------:R-:W-:Y:S01]  /*5300*/  UIADD3 UR11, UPT, UPT, -UR10, URZ, URZ ;  /* 0x000000ff0a0b7290 */ /* 0x000fe2000fffe1ff */
[----:B------:R-:W-:Y:S02]  /*5310*/  @!UP0 UMOV UR4, UR9 ;  /* 0x0000000900048c82 */ /* 0x000fe40008000000 */
[----:B------:R-:W-:Y:S02]  /*5320*/  @!UP0 USHF.R.U32.HI UR4, URZ, UR19, UR4 ;  /* 0x00000013ff048299 */ /* 0x000fe40008011604 */
[----:B------:R-:W-:Y:S02]  /*5330*/  UIMAD UR8, UR39, UR11, UR6 ;  /* 0x0000000b270872a4 */ /* 0x000fe4000f8e0206 */
[----:B------:R-:W-:Y:S02]  /*5340*/  @!UP0 USEL UR4, UR5, UR4, !UP1 ;  /* 0x0000000405048287 */ /* 0x000fe4000c800000 */
[----:B------:R-:W-:Y:S02]  /*5350*/  UISETP.NE.AND UP1, UPT, UR23, URZ, UPT ;  /* 0x000000ff1700728c */ /* 0x000fe4000bf25270 */
[----:B------:R-:W-:Y:S02]  /*5360*/  @!UP0 UIMAD UR8, UR7, UR8, UR4 ;  /* 0x00000008070882a4 */ /* 0x000fe4000f8e0204 */
[----:B------:R-:W-:Y:S02]  /*5370*/  @!UP0 UIADD3 UR9, UPT, UPT, UR10, -UR4, URZ ;  /* 0x800000040a098290 */ /* 0x000fe4000fffe0ff */
[----:B------:R-:W-:Y:S02]  /*5380*/  UIADD3 UR4, UPT, UPT, -UR5, URZ, URZ ;  /* 0x000000ff05047290 */ /* 0x000fe4000fffe1ff */
[----:B------:R-:W-:Y:S02]  /*5390*/  UIADD3 UR7, UPT, UPT, -UR6, URZ, URZ ;  /* 0x000000ff06077290 */ /* 0x000fe4000fffe1ff */
[----:B------:R-:W-:Y:S02]  /*53a0*/  @!UP0 UIMAD UR6, UR9, UR39, UR5 ;  /* 0x00000027090682a4 */ /* 0x000fe4000f8e0205 */
[----:B------:R-:W-:Y:S02]  /*53b0*/  UIMAD UR16, UR17, UR4, UR16 ;  /* 0x00000004111072a4 */ /* 0x000fe4000f8e0210 */
[----:B------:R-:W-:Y:S01]  /*53c0*/  UIMAD UR15, UR30, UR7, UR15 ;  /* 0x000000071e0f72a4 */ /* 0x000fe2000f8e020f */
[----:B------:R-:W-:Y:S02]  /*53d0*/  @!UP0 UMOV UR5, UR8 ;  /* 0x0000000800058c82 */ /* 0x000fe40008000000 */
[----:B------:R-:W-:Y:S02]  /*53e0*/  UIMAD UR16, UR5, UR17, UR16 ;  /* 0x00000011051072a4 */ /* 0x000fe4000f8e0210 */
[----:B------:R-:W-:Y:S11]  /*53f0*/  UIMAD UR15, UR6, UR30, UR15 ;  /* 0x0000001e060f72a4 */ /* 0x000ff6000f8e020f */
[----:B------:R-:W-:Y:S01]  /*5400*/  @!UPT UIADD3 URZ, UPT, UPT, URZ, URZ, URZ ;  /* 0x000000fffffff290 */ /* 0x000fe2000fffe0ff */
.L_x_93:
[----:B------:R-:W3:Y:S01]  /*5410*/  @!UP3 LDCU.128 UR8, c[0x0][0xc10] ;  /* 0x00018200ff08b7ac */ /* 0x000ee20008000c00 */
[----:B------:R-:W-:Y:S02]  /*5420*/  ISETP.NE.U32.AND P1, PT, RZ, UR26, PT ;  /* 0x0000001aff007c0c */ /* 0x000fe4000bf25070 */
[----:B------:R-:W-:Y:S02]  /*5430*/  SHF.L.U32 R9, R10, 0x1f, RZ ;  /* 0x0000001f0a097819 */ /* 0x000fe400000006ff */
[----:B------:R-:W-:Y:S01]  /*5440*/  ISETP.NE.AND.EX P1, PT, RZ, UR27, PT, P1 ;  /* 0x0000001bff007c0c */ /* 0x000fe2000bf25310 */
[----:B------:R-:W4:Y:S01]  /*5450*/  @!UP3 LDCU UR5, c[0x0][0xc0c] ;  /* 0x00018180ff05b7ac */ /* 0x000f220008000800 */
[----:B---3--:R-:W-:Y:S07]  /*5460*/  UIMAD.WIDE.U32 UR6, UR16, UR8, URZ ;  /* 0x00000008100672a5 */ /* 0x008fee000f8e00ff */
[----:B------:R-:W-:Y:S01]  /*5470*/  @!UP3 UMOV UR4, UR7 ;  /* 0x000000070004bc82 */ /* 0x000fe20008000000 */
[----:B----4-:R-:W-:Y:S02]  /*5480*/  @!UP3 UISETP.NE.AND UP0, UPT, UR5, 0x1, UPT ;  /* 0x000000010500b88c */ /* 0x010fe4000bf05270 */
[----:B------:R-:W-:Y:S02]  /*5490*/  @!UP3 USHF.R.U32.HI UR4, URZ, UR9, UR4 ;  /* 0x00000009ff04b299 */ /* 0x000fe40008011604 */
[----:B------:R-:W-:Y:S02]  /*54a0*/  UIMAD.WIDE.U32 UR6, UR15, UR11, URZ ;  /* 0x0000000b0f0672a5 */ /* 0x000fe4000f8e00ff */
[----:B------:R-:W-:Y:S02]  /*54b0*/  @!UP3 USEL UR8, UR16, UR4, !UP0 ;  /* 0x000000041008b287 */ /* 0x000fe4000c000000 */
[----:B------:R-:W-:Y:S03]  /*54c0*/  @!UP3 UISETP.NE.AND UP0, UPT, UR10, 0x1, UPT ;  /* 0x000000010a00b88c */ /* 0x000fe6000bf05270 */
[----:B------:R-:W-:Y:S01]  /*54d0*/  @!UP3 UMOV UR6, UR7 ;  /* 0x000000070006bc82 */ /* 0x000fe20008000000 */
[----:B------:R-:W-:Y:S01]  /*54e0*/  USHF.L.U32 UR7, UR24, 0x7, URZ ;  /* 0x0000000718077899 */ /* 0x000fe200080006ff */
[----:B------:R-:W3:Y:S02]  /*54f0*/  @!UP3 LDCU UR4, c[0x0][0xc20] ;  /* 0x00018400ff04b7ac */ /* 0x000ee40008000800 */
[----:B---3--:R-:W-:Y:S04]  /*5500*/  @!UP3 USHF.R.U32.HI UR6, URZ, UR4, UR6 ;  /* 0x00000004ff06b299 */ /* 0x008fe80008011606 */
[----:B------:R-:W-:Y:S04]  /*5510*/  @!UP3 USEL UR6, UR15, UR6, !UP0 ;  /* 0x000000060f06b287 */ /* 0x000fe8000c000000 */
[----:B------:R-:W-:Y:S02]  /*5520*/  @!UP3 UIADD3 UR4, UPT, UPT, -UR8, UR6, URZ ;  /* 0x000000060804b290 */ /* 0x000fe4000fffe1ff */
[----:B------:R-:W-:Y:S02]  /*5530*/  @!UP3 UIADD3 UR6, UPT, UPT, UR8, -UR6, URZ ;  /* 0x800000060806b290 */ /* 0x000fe4000fffe0ff */
[----:B------:R-:W-:Y:S02]  /*5540*/  @!UP3 UIMAD UR16, UR4, UR5, UR16 ;  /* 0x000000050410b2a4 */ /* 0x000fe4000f8e0210 */
[----:B------:R-:W-:Y:S01]  /*5550*/  @!UP3 UIMAD UR15, UR6, UR10, UR15 ;  /* 0x0000000a060fb2a4 */ /* 0x000fe2000f8e020f */
[----:B------:R-:W-:Y:S11]  /*5560*/  BRA.U UP4, `(.L_x_94) ;  /* 0x0000000104107547 */ /* 0x000ff6000b800000 */
[----:B------:R-:W-:Y:S04]  /*5570*/  MOV R0, UR48 ;  /* 0x0000003000007c02 */ /* 0x000fe80008000f00 */
[----:B------:R-:W-:Y:S04]  /*5580*/  SHF.L.U32 R11, R0, 0x1f, RZ ;  /* 0x0000001f000b7819 */ /* 0x000fe800000006ff */
[----:B------:R-:W3:Y:S02]  /*5590*/  SYNCS.PHASECHK.TRANS64.TRYWAIT P2, [UR22+0x128], R11 ;  /* 0x0001280bff0075a7 */ /* 0x000ee40008041116 */
[----:B---3--:R-:W-:Y:S05]  /*55a0*/  @!P2 BRA `(.L_x_95) ;  /* 0x000000500088a947 */ /* 0x008fea0003800000 */
.L_x_94:
[----:B------:R-:W-:Y:S05]  /*55b0*/  BRA.U !UP6, `(.L_x_96) ;  /* 0x000000010e387547 */ /* 0x000fea000b800000 */
[----:B------:R-:W-:Y:S01]  /*55c0*/  UPLOP3.LUT UP1, UPT, UPT, UPT, UP5, 0x80, 0x8 ;  /* 0x000000000008789c */ /* 0x000fe20003f2f050 */
[----:B---3--:R-:W-:Y:S01]  /*55d0*/  HFMA2 R0, -RZ, RZ, 0, 5.9604644775390625e-08 ;  /* 0x00000001ff007431 */ /* 0x008fe200000001ff */
[----:B------:R-:W3:Y:S01]  /*55e0*/  LDCU.64 UR8, c[0x0][0x358] ;  /* 0x00006b00ff0877ac */ /* 0x000ee20008000a00 */
[----:B------:R-:W-:Y:S03]  /*55f0*/  IMAD.MOV.U32 R167, RZ, RZ, 0x1 ;  /* 0x00000001ffa77424 */ /* 0x000fe600078e00ff */
[----:B------:R-:W-:Y:S05]  /*5600*/  PLOP3.LUT P2, PT, PT, PT, UP1, 0x80, 0x8 ;  /* 0x000000000008781c */ /* 0x000fea0003f4f018 */
[----:B------:R-:W4:Y:S01]  /*5610*/  @UP1 LDCU.64 UR4, c[0x0][0x988] ;  /* 0x00013100ff0417ac */ /* 0x000f220008000a00 */
[----:B------:R-:W-:Y:S07]  /*5620*/  @UP1 UIMAD UR6, UR52, UR26, URZ ;  /* 0x0000001a340612a4 */ /* 0x000fee000f8e02ff */
[----:B------:R-:W-:Y:S01]  /*5630*/  @!P2 PRMT R167, R0, 0x7610, R167 ;  /* 0x0000761000a7a816 */ /* 0x000fe200000000a7 */
[----:B----4-:R-:W-:Y:S06]  /*5640*/  @UP1 UIMAD.WIDE UR4, UR6, 0x4, UR4 ;  /* 0x00000004060418a5 */ /* 0x010fec000f8e0204 */
[----:B------:R-:W-:Y:S01]  /*5650*/  IMAD.U32 R14, RZ, RZ, UR4 ;  /* 0x00000004ff0e7e24 */ /* 0x000fe2000f8e00ff */
[----:B------:R-:W-:Y:S04]  /*5660*/  MOV R15, UR5 ;  /* 0x00000005000f7c02 */ /* 0x000fe80008000f00 */
[----:B------:R-:W4:Y:S01]  /*5670*/  @!UP1 LDCU UR4, c[0x0][0x980] ;  /* 0x00013000ff0497ac */ /* 0x000f220008000800 */
[----:B---3-5:R3:W5:Y:S02]  /*5680*/  @P2 LDG.E R73, desc[UR8][R14.64] ;  /* 0x000000080e492981 */ /* 0x028764000c1e1900 */
[----:B---34-:R-:W-:Y:S07]  /*5690*/  @!P2 IMAD.U32 R73, RZ, RZ, UR4 ;  /* 0x00000004ff49ae24 */ /* 0x018fee000f8e00ff */
.L_x_96:
[----:B-----5:R-:W-:Y:S01]  /*56a0*/  @!P1 FSETP.EQ.AND P3, PT, R73, RZ, PT ;  /* 0x000000ff4900920b */ /* 0x020fe20003f62000 */
[----:B------:R-:W-:Y:S01]  /*56b0*/  @!UPT UIADD3 URZ, UPT, UPT, URZ, URZ, URZ ;  /* 0x000000fffffff290 */ /* 0x000fe2000fffe0ff */
[----:B------:R-:W-:Y:S11]  /*56c0*/  @!P1 BRA `(.L_x_97) ;  /* 0x0000000000149947 */ /* 0x000ff60003800000 */
[----:B------:R-:W-:Y:S02]  /*56d0*/  LOP3.LUT P1, RZ, R167, 0xff, RZ, 0xc0, !PT ;  /* 0x000000ffa7ff7812 */ /* 0x000fe4000782c0ff */
[----:B------:R-:W-:Y:S04]  /*56e0*/  PLOP3.LUT P3, PT, PT, PT, UP1, 0x80, 0x8 ;  /* 0x000000000008781c */ /* 0x000fe80003f6f018 */
[----:B------:R-:W-:Y:S07]  /*56f0*/  PLOP3.LUT P3, PT, P3, PT, PT, 0x8, 0x80 ;  /* 0x000000000080781c */ /* 0x000fee0001f6e170 */
[----:B------:R-:W-:Y:S11]  /*5700*/  @P1 FSETP.EQ.AND P3, PT, R73, RZ, PT ;  /* 0x000000ff4900120b */ /* 0x000ff60003f62000 */
[----:B------:R-:W-:Y:S02]  /*5710*/  @!UPT UIADD3 URZ, UPT, UPT, URZ, URZ, URZ ;  /* 0x000000fffffff290 */ /* 0x000fe4000fffe0ff */
.L_x_97:
[----:B------:R-:W-:Y:S01]  /*5720*/  USHF.L.U32 UR11, UR51, 0x7, URZ ;  /* 0x00000007330b7899 */ /* 0x000fe200080006ff */
[----:B------:R-:W4:Y:S01]  /*5730*/  SYNCS.PHASECHK.TRANS64.TRYWAIT P1, [UR22+0x110], R9 ;  /* 0x00011009ff0075a7 */ /* 0x000f220008021116 */
[----:B------:R-:W-:Y:S02]  /*5740*/  UISETP.NE.AND UP0, UPT, UR32, 0x1, UPT ;  /* 0x000000012000788c */ /* 0x000fe4000bf05270 */
[----:B------:R-:W-:Y:S01]  /*5750*/  UIMAD.WIDE.U32 UR4, UR11, UR33, URZ ;  /* 0x000000210b0472a5 */ /* 0x000fe2000f8e00ff */
[----:B------:R-:W-:Y:S04]  /*5760*/  ELECT P2, URZ, PT ;  /* 0x0000000000ff782f */ /* 0x000fe80003840000 */
[----:B------:R-:W-:Y:S02]  /*5770*/  PLOP3.LUT P2, PT, P3, P2, PT, 0xf2, 0x2f ;  /* 0x00000000002f781c */ /* 0x000fe40001f45e72 */
[----:B------:R-:W-:Y:S02]  /*5780*/  UMOV UR4, UR5 ;  /* 0x0000000500047c82 */ /* 0x000fe40008000000 */
[----:B------:R-:W-:Y:S04]  /*5790*/  USHF.R.U32.HI UR4, URZ, UR34, UR4 ;  /* 0x00000022ff047299 */ /* 0x000fe80008011604 */
[----:B------:R-:W-:Y:S02]  /*57a0*/  USEL UR12, UR11, UR4, !UP0 ;  /* 0x000000040b0c7287 */ /* 0x000fe4000c000000 */
[----:B------:R-:W-:Y:S02]  /*57b0*/  UISETP.NE.AND UP0, UPT, UR35, 0x1, UPT ;  /* 0x000000012300788c */ /* 0x000fe4000bf05270 */
[----:B------:R-:W-:Y:S02]  /*57c0*/  UIMAD.WIDE.U32 UR4, UR12, UR40, URZ ;  /* 0x000000280c0472a5 */ /* 0x000fe4000f8e00ff */
[----:B------:R-:W-:Y:S01]  /*57d0*/  UIADD3 UR6, UPT, UPT, -UR12, URZ, URZ ;  /* 0x000000ff0c067290 */ /* 0x000fe2000fffe1ff */
[----:B---3--:R-:W-:Y:S03]  /*57e0*/  @!P2 IMAD.MOV.U32 R0, RZ, 0x20, RZ ;  /* 0x00000020ff00a824 */ /* 0x008fe600078e00ff */
[----:B------:R-:W-:Y:S01]  /*57f0*/  UIMAD UR11, UR32, UR6, UR11 ;  /* 0x00000006200b72a4 */ /* 0x000fe2000f8e020b */
[----:B------:R-:W-:Y:S01]  /*5800*/  @!P2 IMAD.MOV.U32 R0, RZ, 0x400, R0 ;  /* 0x00000400ff00a824 */ /* 0x000fe200078e0000 */
[----:B------:R-:W-:Y:S02]  /*5810*/  UMOV UR4, UR5 ;  /* 0x0000000500047c82 */ /* 0x000fe40008000000 */
[----:B------:R-:W-:Y:S04]  /*5820*/  USHF.R.U32.HI UR4, URZ, UR41, UR4 ;  /* 0x00000029ff047299 */ /* 0x000fe80008011604 */
[----:B------:R-:W-:Y:S02]  /*5830*/  USEL UR13, UR12, UR4, !UP0 ;  /* 0x000000040c0d7287 */ /* 0x000fe4000c000000 */
[----:B------:R-:W-:Y:S02]  /*5840*/  UISETP.NE.AND UP0, UPT, UR42, 0x1, UPT ;  /* 0x000000012a00788c */ /* 0x000fe4000bf05270 */
[----:B------:R-:W-:Y:S07]  /*5850*/  UIMAD.WIDE.U32 UR4, UR13, UR43, URZ ;  /* 0x0000002b0d0472a5 */ /* 0x000fee000f8e00ff */
[----:B------:R-:W-:Y:S02]  /*5860*/  UMOV UR4, UR5 ;  /* 0x0000000500047c82 */ /* 0x000fe40008000000 */
[----:B-1----:R-:W-:Y:S04]  /*5870*/  USHF.R.U32.HI UR4, URZ, UR50, UR4 ;  /* 0x00000032ff047299 */ /* 0x002fe80008011604 */
[----:B------:R-:W-:Y:S02]  /*5880*/  USEL UR14, UR13, UR4, !UP0 ;  /* 0x000000040d0e7287 */ /* 0x000fe4000c000000 */
[----:B------:R-:W-:Y:S02]  /*5890*/  UIADD3 UR4, UPT, UPT, -UR13, URZ, URZ ;  /* 0x000000ff0d047290 */ /* 0x000fe4000fffe1ff */
[----:B------:R-:W-:Y:S02]  /*58a0*/  UIADD3 UR5, UPT, UPT, -UR14, URZ, URZ ;  /* 0x000000ff0e057290 */ /* 0x000fe4000fffe1ff */
[----:B------:R-:W-:Y:S02]  /*58b0*/  UIMAD UR12, UR35, UR4, UR12 ;  /* 0x00000004230c72a4 */ /* 0x000fe4000f8e020c */
[----:B------:R-:W-:Y:S01]  /*58c0*/  UIMAD UR13, UR42, UR5, UR13 ;  /* 0x000000052a0d72a4 */ /* 0x000fe2000f8e020d */
[----:B----4-:R-:W-:Y:S11]  /*58d0*/  @!P1 BRA `(.L_x_98) ;  /* 0x0000004c00d49947 */ /* 0x010ff60003800000 */
.L_x_183:
[----:B------:R-:W-:Y:S01]  /*58e0*/  @!P2 R2UR UR4, R0 ;  /* 0x000000000004a2ca */ /* 0x000fe200000e0000 */
[----:B------:R-:W-:Y:S01]  /*58f0*/  VOTEU.ALL UP0, P2 ;  /* 0x0000000000ff7886 */ /* 0x000fe20001000000 */
[----:B-1----:R-:W-:Y:S02]  /*5900*/  @!P2 IADD3 R2, P1, PT, R12, 0x680, RZ ;  /* 0x000006800c02a810 */ /* 0x002fe40007f3e0ff */
[----:B------:R-:W-:Y:S02]  /*5910*/  @P0 SHF.R.U32.HI R4, RZ, 0x10, R5 ;  /* 0x00000010ff040819 */ /* 0x000fe40000011605 */
[----:B------:R-:W-:Y:S01]  /*5920*/  @!P2 R2UR UR5, R2 ;  /* 0x000000000205a2ca */ /* 0x000fe200000e0000 */
[----:B------:R-:W-:Y:S01]  /*5930*/  @!P2 IMAD.X R0, RZ, RZ, R13, P1 ;  /* 0x000000ffff00a224 */ /* 0x000fe200008e060d */
[----:B------:R-:W-:Y:S01]  /*5940*/  @!UP0 UIADD3 UR8, UPT, UPT, UR22, 0x200, URZ ;  /* 0x0000020016088890 */ /* 0x000fe2000fffe0ff */
[----:B------:R-:W-:Y:S04]  /*5950*/  @P0 R2UR UR52, R4 ;  /* 0x00000000043402ca */ /* 0x000fe800000e0000 */
[----:B------:R-:W-:Y:S01]  /*5960*/  @!UP0 UPRMT UR6, UR4, 0x5410, URZ ;  /* 0x0000541004068896 */ /* 0x000fe200080000ff */
[----:B------:R-:W-:Y:S01]  /*5970*/  @!P2 R2UR UR4, R0 ;  /* 0x000000000004a2ca */ /* 0x000fe200000e0000 */
[----:B------:R-:W-:Y:S01]  /*5980*/  VOTEU.ALL UP0, P2 ;  /* 0x0000000000ff7886 */ /* 0x000fe20001000000 */
[----:B------:R-:W-:Y:S03]  /*5990*/  @!P2 IMAD.MOV.U32 R0, RZ, RZ, 0x2000 ;  /* 0x00002000ff00a424 */ /* 0x000fe600078e00ff */
[----:B------:R-:W-:Y:S01]  /*59a0*/  IMAD.U32 R14, RZ, RZ, UR5 ;  /* 0x00000005ff0e7e24 */ /* 0x000fe2000f8e00ff */
[----:B------:R-:W-:Y:S01]  /*59b0*/  @!UP0 UMOV UR9, UR25 ;  /* 0x0000001900098c82 */ /* 0x000fe20008000000 */
[----:B------:R-:W-:Y:S06]  /*59c0*/  @!UP0 UMOV UR10, UR7 ;  /* 0x00000007000a8c82 */ /* 0x000fec0008000000 */
[----:B------:R-:W-:Y:S01]  /*59d0*/  IMAD.U32 R15, RZ, RZ, UR4 ;  /* 0x00000004ff0f7e24 */ /* 0x000fe2000f8e00ff */
[----:B------:R-:W-:Y:S04]  /*59e0*/  @!P2 R2UR UR4, R14 ;  /* 0x000000000e04a2ca */ /* 0x000fe800000e0000 */
[----:B------:R-:W-:Y:S11]  /*59f0*/  @!P2 R2UR UR5, R15 ;  /* 0x000000000f05a2ca */ /* 0x000ff600000e0000 */
[----:B------:R-:W-:Y:S02]  /*5a00*/  @!UPT UIADD3 URZ, UPT, UPT, URZ, URZ, URZ ;  /* 0x000000fffffff290 */ /* 0x000fe4000fffe0ff */
[----:B------:R1:W-:Y:S01]  /*5a10*/  @!UP0 UTMALDG.5D.IM2COL [UR8], [UR4], UR6 ;  /* 0x00000008040083b4 */ /* 0x0003e20008060006 */
[----:B------:R1:W-:Y:S01]  /*5a20*/  @!P2 SYNCS.ARRIVE.TRANS64.RED.A0TR RZ, [UR22+0x100], R0 ;  /* 0x00010000ffffa9a7 */ /* 0x0003e20008300416 */
[----:B------:R-:W-:Y:S01]  /*5a30*/  SYNCS.ARRIVE.TRANS64.RED.A1T0 RZ, [UR45], RZ ;  /* 0x000000ffffff79a7 */ /* 0x000fe2000810042d */
[----:B------:R-:W3:Y:S02]  /*5a40*/  SYNCS.PHASECHK.TRANS64.TRYWAIT P1, [UR22+0x118], R9 ;  /* 0x00011809ff0075a7 */ /* 0x000ee40008021116 */
[----:B-1-3--:R-:W-:Y:S05]  /*5a50*/  @!P1 BRA `(.L_x_99) ;  /* 0x0000004c008c9947 */ /* 0x00afea0003800000 */
.L_x_185:
[----:B-1----:R-:W-:Y:S01]  /*5a60*/  @!P2 IMAD.MOV.U32 R0, RZ, 0x20, RZ ;  /* 0x00000020ff00a824 */ /* 0x002fe200078e00ff */
[----:B------:R-:W-:Y:S01]  /*5a70*/  @!P2 IADD3 R2, P0, PT, R12, 0x680, RZ ;  /* 0x000006800c02a810 */ /* 0x000fe20007f1e0ff */
[----:B------:R-:W-:Y:S01]  /*5a80*/  VOTEU.ALL UP0, P2 ;  /* 0x0000000000ff7886 */ /* 0x000fe20001000000 */
[----:B------:R-:W-:Y:S01]  /*5a90*/  R2UR UR21, R175 ;  /* 0x00000000af1572ca */ /* 0x000fe200000e0000 */
[----:B------:R-:W-:Y:S01]  /*5aa0*/  @!P2 IMAD.MOV.U32 R0, RZ, 0x400, R0 ;  /* 0x00000400ff00a824 */ /* 0x000fe200078e0000 */
[----:B------:R-:W-:Y:S01]  /*5ab0*/  @!P2 R2UR UR5, R2 ;  /* 0x000000000205a2ca */ /* 0x000fe200000e0000 */
[----:B------:R-:W-:Y:S01]  /*5ac0*/  UPLOP3.LUT UP4, UPT, UPT, UPT, UPT, 0x80, 0x8 ;  /* 0x000000000008789c */ /* 0x000fe20003f8f070 */
[----:B------:R-:W-:Y:S01]  /*5ad0*/  R2UR UR20, R176 ;  /* 0x00000000b01472ca */ /* 0x000fe200000e0000 */
[----:B------:R-:W-:Y:S01]  /*5ae0*/  @!UP0 UIADD3 UR8, UPT, UPT, UR22, 0x2200, URZ ;  /* 0x0000220016088890 */ /* 0x000fe2000fffe0ff */
[----:B------:R-:W-:Y:S01]  /*5af0*/  @!P2 R2UR UR4, R0 ;  /* 0x000000000004a2ca */ /* 0x000fe200000e0000 */
[----:B------:R-:W-:Y:S01]  /*5b00*/  @!P2 IMAD.X R0, RZ, RZ, R13, P0 ;  /* 0x000000ffff00a224 */ /* 0x000fe200000e060d */
[----:B------:R-:W-:Y:S01]  /*5b10*/  @!UP0 UIADD3 UR10, UPT, UPT, UR7, 0x40, URZ ;  /* 0x00000040070a8890 */ /* 0x000fe2000fffe0ff */
[----:B------:R-:W-:Y:S01]  /*5b20*/  LOP3.LUT R10, R10, 0x1, RZ, 0x3c, !PT ;  /* 0x000000010a0a7812 */ /* 0x000fe200078e3cff */
[----:B------:R-:W-:Y:S01]  /*5b30*/  @!UP0 UIADD3 UR9, UPT, UPT, UR22, 0x108, URZ ;  /* 0x0000010816098890 */ /* 0x000fe2000fffe0ff */
[----:B------:R-:W-:Y:S02]  /*5b40*/  LOP3.LUT R8, R8, 0x1, RZ, 0x3c, !PT ;  /* 0x0000000108087812 */ /* 0x000fe400078e3cff */
[----:B------:R-:W-:Y:S02]  /*5b50*/  UIADD3 UR24, UPT, UPT, UR15, UR21, URZ ;  /* 0x000000150f187290 */ /* 0x000fe4000fffe0ff */
[----:B------:R-:W-:Y:S02]  /*5b60*/  IMAD.U32 R4, RZ, RZ, UR5 ;  /* 0x00000005ff047e24 */ /* 0x000fe4000f8e00ff */
[----:B------:R-:W-:Y:S02]  /*5b70*/  UIADD3 UR51, UPT, UPT, UR16, UR20, URZ ;  /* 0x0000001410337290 */ /* 0x000fe4000fffe0ff */
[----:B------:R-:W-:Y:S01]  /*5b80*/  @!UP0 UPRMT UR6, UR4, 0x5410, URZ ;  /* 0x0000541004068896 */ /* 0x000fe200080000ff */
[----:B------:R-:W-:Y:S01]  /*5b90*/  @!P2 R2UR UR4, R0 ;  /* 0x000000000004a2ca */ /* 0x000fe200000e0000 */
[----:B------:R-:W-:Y:S11]  /*5ba0*/  VOTEU.ALL UP0, P2 ;  /* 0x0000000000ff7886 */ /* 0x000ff60001000000 */
[----:B------:R-:W-:Y:S01]  /*5bb0*/  @!UPT UIADD3 URZ, UPT, UPT, URZ, URZ, URZ ;  /* 0x000000fffffff290 */ /* 0x000fe2000fffe0ff */
[----:B------:R-:W-:Y:S01]  /*5bc0*/  IMAD.U32 R5, RZ, RZ, UR4 ;  /* 0x00000004ff057e24 */ /* 0x000fe2000f8e00ff */
[----:B------:R-:W-:Y:S04]  /*5bd0*/  @!P2 R2UR UR4, R4 ;  /* 0x000000000404a2ca */ /* 0x000fe800000e0000 */
[----:B------:R-:W-:Y:S11]  /*5be0*/  @!P2 R2UR UR5, R5 ;  /* 0x000000000505a2ca */ /* 0x000ff600000e0000 */
[----:B------:R-:W-:Y:S02]  /*5bf0*/  @!UPT UIADD3 URZ, UPT, UPT, URZ, URZ, URZ ;  /* 0x000000fffffff290 */ /* 0x000fe4000fffe0ff */
[----:B------:R3:W-:Y:S01]  /*5c00*/  @!UP0 UTMALDG.5D.IM2COL [UR8], [UR4], UR6 ;  /* 0x00000008040083b4 */ /* 0x0007e20008060006 */
[----:B------:R3:W-:Y:S01]  /*5c10*/  @!P2 SYNCS.ARRIVE.TRANS64.RED.A0TR RZ, [UR22+0x108], R3 ;  /* 0x00010803ffffa9a7 */ /* 0x0007e20008300416 */
[----:B------:R-:W-:Y:S01]  /*5c20*/  SYNCS.ARRIVE.TRANS64.RED.A1T0 RZ, [UR44], RZ ;  /* 0x000000ffffff79a7 */ /* 0x000fe2000810042c */
[----:B------:R-:W-:Y:S05]  /*5c30*/  BRA.U UP2, `(.L_x_100) ;  /* 0xfffffff102d47547 */ /* 0x000fea000b83ffff */
[----:B---3--:R-:W-:-:S04]  /*5c40*/  SHF.L.U32 R3, R10, 0x1f, RZ ;  /* 0x0000001f0a037819 */ /* 0x008fc800000006ff */
[----:B------:R-:W1:Y:S02]  /*5c50*/  SYNCS.PHASECHK.TRANS64.TRYWAIT P0, [UR22+0x110], R3 ;  /* 0x00011003ff0075a7 */ /* 0x000e640008001116 */
[----:B-1----:R-:W-:Y:S05]  /*5c60*/  @!P0 BRA `(.L_x_101) ;  /* 0x0000004c00208947 */ /* 0x002fea0003800000 */
.L_x_187:
[----:B-1----:R-:W-:-:S07]  /*5c70*/  MOV R0, UR22 ;  /* 0x0000001600007c02 */ /* 0x002fce0008000f00 */
.L_x_102:
[----:B-1----:R-:W-:-:S04]  /*5c80*/  SHF.L.U32 R3, R10, 0x1f, RZ ;  /* 0x0000001f0a037819 */ /* 0x002fc800000006ff */
[----:B------:R1:W3:Y:S03]  /*5c90*/  SYNCS.PHASECHK.TRANS64.TRYWAIT P0, [R0+URZ+0x118], R3 ;  /* 0x00011803000075a7 */ /* 0x0002e600080011ff */
[----:B---3--:R-:W-:Y:S05]  /*5ca0*/  @!P0 NANOSLEEP.SYNCS 0x989680 ;  /* 0x009896800000895d */ /* 0x008fea0003900000 */
[----:B------:R-:W3:Y:S02]  /*5cb0*/  @!P0 SYNCS.PHASECHK.TRANS64 P0, [R0+URZ+0x118], R3 ;  /* 0x00011803000085a7 */ /* 0x000ee400080010ff */
[----:B--23--:R-:W-:Y:S05]  /*5cc0*/  @P0 EXIT ;  /* 0x000000000000094d */ /* 0x00cfea0003800000 */
[----:B------:R-:W-:Y:S05]  /*5cd0*/  BRA `(.L_x_102) ;  /* 0xfffffffc00e87947 */ /* 0x000fea000383ffff */
.L_x_91:
[----:B------:R-:W-:-:S06]  /*5ce0*/  UISETP.GE.AND UP0, UPT, UR18, 0x4, UPT ;  /* 0x000000041200788c */ /* 0x000fcc000bf06270 */
[----:B------:R-:W-:-:S13]  /*5cf0*/  PLOP3.LUT P0, PT, PT, PT, UP0, 0x80, 0x8 ;  /* 0x000000000008781c */ /* 0x000fda0003f0f008 */
[----:B-1----:R-:W-:Y:S05]  /*5d00*/  @!P0 EXIT ;  /* 0x000000000000894d */ /* 0x002fea0003800000 */
[----:B------:R-:W-:Y:S01]  /*5d10*/  BAR.SYNC.DEFER_BLOCKING 0x6, 0xa0 ;  /* 0x0182800000007b1d */ /* 0x000fe20000010000 */
[C---:B------:R-:W-:Y:S01]  /*5d20*/  IMAD.SHL.U32 R4, R164.reuse, 0x40, RZ ;  /* 0x00000040a4047824 */ /* 0x040fe200078e00ff */
[C---:B------:R-:W-:Y:S01]  /*5d30*/  SHF.L.U32 R69, R164.reuse, 0x10, RZ ;  /* 0x00000010a4457819 */ /* 0x040fe200000006ff */
[C---:B------:R-:W-:Y:S01]  /*5d40*/  IMAD.SHL.U32 R163, R164.reuse, 0x8, RZ ;  /* 0x00000008a4a37824 */ /* 0x040fe200078e00ff */
[----:B------:R-:W-:Y:S01]  /*5d50*/  LOP3.LUT R166, R164, 0x60, RZ, 0xc0, !PT ;  /* 0x00000060a4a67812 */ /* 0x000fe200078ec0ff */
[----:B------:R-:W-:Y:S01]  /*5d60*/  HFMA2 R162, -RZ, RZ, 0, 0 ;  /* 0x00000000ffa27431 */ /* 0x000fe200000001ff */
[----:B------:R-:W-:Y:S01]  /*5d70*/  UMOV UR50, 0x400 ;  /* 0x0000040000327882 */ /* 0x000fe20000000000 */
[----:B------:R-:W1:Y:S01]  /*5d80*/  LDCU.64 UR4, c[0x0][0x990] ;  /* 0x00013200ff0477ac */ /* 0x000e620008000a00 */
[----:B------:R-:W2:Y:S01]  /*5d90*/  LDC.64 R154, c[0x0][0x9b0] ;  /* 0x00026c00ff9a7b82 */ /* 0x000ea20000000a00 */
[----:B------:R-:W-:Y:S01]  /*5da0*/  LOP3.LUT R6, R4, 0x180, RZ, 0xc0, !PT ;  /* 0x0000018004067812 */ /* 0x000fe200078ec0ff */
[----:B------:R-:W-:Y:S01]  /*5db0*/  IMAD.MOV.U32 R68, RZ, RZ, RZ ;  /* 0x000000ffff447224 */ /* 0x000fe200078e00ff */
[----:B------:R-:W-:Y:S01]  /*5dc0*/  ULEA UR50, UR45, UR50, 0x18 ;  /* 0x000000322d327291 */ /* 0x000fe2000f8ec0ff */
[----:B------:R-:W-:-:S02]  /*5dd0*/  LOP3.LUT R165, R164, 0x2, RZ, 0xc0, !PT ;  /* 0x00000002a4a57812 */ /* 0x000fc400078ec0ff */
[----:B------:R-:W-:Y:S02]  /*5de0*/  CS2R R160, SRZ ;  /* 0x0000000000a07805 */ /* 0x000fe4000001ff00 */
[----:B------:R-:W-:Y:S01]  /*5df0*/  LOP3.LUT R163, R6, 0x30, R163, 0xf8, !PT ;  /* 0x0000003006a37812 */ /* 0x000fe200078ef8a3 */
[----:B------:R-:W-:Y:S01]  /*5e00*/  IMAD.MOV.U32 R135, RZ, RZ, RZ ;  /* 0x000000ffff877224 */ /* 0x000fe200078e00ff */
[----:B------:R-:W3:Y:S01]  /*5e10*/  LDC.64 R152, c[0x0][0x9a8] ;  /* 0x00026a00ff987b82 */ /* 0x000ee20000000a00 */
[----:B------:R-:W-:Y:S01]  /*5e20*/  LOP3.LUT R164, R164, 0x4, RZ, 0xc0, !PT ;  /* 0x00000004a4a47812 */ /* 0x000fe200078ec0ff */
[----:B------:R-:W-:Y:S01]  /*5e30*/  IMAD.MOV R179, RZ, RZ, -R165 ;  /* 0x000000ffffb37224 */ /* 0x000fe200078e0aa5 */
[----:B------:R-:W-:Y:S01]  /*5e40*/  LOP3.LUT R163, R163, 0x1e40, R4, 0xf8, !PT ;  /* 0x00001e40a3a37812 */ /* 0x000fe200078ef804 */
[----:B------:R-:W4:Y:S01]  /*5e50*/  LDCU UR61, c[0x0][0x370] ;  /* 0x00006e00ff3d77ac */ /* 0x000f220008000800 */
[----:B------:R-:W-:Y:S01]  /*5e60*/  LOP3.LUT R69, R69, 0x600000, RZ, 0xc0, !PT ;  /* 0x0060000045457812 */ /* 0x000fe200078ec0ff */
[----:B------:R-:W-:Y:S01]  /*5e70*/  IMAD.MOV R178, RZ, RZ, -R164 ;  /* 0x000000ffffb27224 */ /* 0x000fe200078e0aa4 */
[----:B------:R-:W-:Y:S01]  /*5e80*/  IADD3 R181, PT, PT, R163, UR50, RZ ;  /* 0x00000032a3b57c10 */ /* 0x000fe2000fffe0ff */
[----:B------:R-:W4:Y:S01]  /*5e90*/  LDS R2, [UR50+0x180] ;  /* 0x00018032ff027984 */ /* 0x000f220008000800 */
[----:B-1----:R-:W-:Y:S01]  /*5ea0*/  IMAD.U32 R170, RZ, RZ, UR4 ;  /* 0x00000004ffaa7e24 */ /* 0x002fe2000f8e00ff */
[----:B------:R-:W-:Y:S01]  /*5eb0*/  IADD3 R180, PT, PT, -R164, 0x2, RZ ;  /* 0x00000002a4b47810 */ /* 0x000fe20007ffe1ff */
[----:B------:R-:W-:Y:S01]  /*5ec0*/  IMAD.U32 R169, RZ, RZ, UR5 ;  /* 0x00000005ffa97e24 */ /* 0x000fe2000f8e00ff */
[----:B------:R-:W1:Y:S01]  /*5ed0*/  LDCU.128 UR4, c[0x0][0xb80] ;  /* 0x00017000ff0477ac */ /* 0x000e620008000c00 */
[----:B------:R-:W-:Y:S01]  /*5ee0*/  VIADD R181, R181, 0x200 ;  /* 0x00000200b5b57836 */ /* 0x000fe20000000000 */
[----:B------:R-:W2:Y:S01]  /*5ef0*/  LDCU UR48, c[0x0][0xc0c] ;  /* 0x00018180ff3077ac */ /* 0x000ea20008000800 */
[----:B------:R-:W2:Y:S01]  /*5f00*/  LDCU UR38, c[0x0][0xc30] ;  /* 0x00018600ff2677ac */ /* 0x000ea20008000800 */
[----:B------:R-:W2:Y:S01]  /*5f10*/  LDCU.64 UR54, c[0x0][0x988] ;  /* 0x00013100ff3677ac */ /* 0x000ea20008000a00 */
[----:B------:R-:W2:Y:S01]  /*5f20*/  LDCU.64 UR46, c[0x0][0xc28] ;  /* 0x00018500ff2e77ac */ /* 0x000ea20008000a00 */
[----:B-1----:R-:W-:Y:S01]  /*5f30*/  IMAD.U32 R174, RZ, RZ, UR4 ;  /* 0x00000004ffae7e24 */ /* 0x002fe2000f8e00ff */
[----:B------:R-:W-:Y:S01]  /*5f40*/  MOV R172, UR6 ;  /* 0x0000000600ac7c02 */ /* 0x000fe20008000f00 */
[----:B------:R-:W-:Y:S01]  /*5f50*/  UIADD3 UR4, UPT, UPT, UR50, 0x4200, URZ ;  /* 0x0000420032047890 */ /* 0x000fe2000fffe0ff */
[----:B------:R-:W-:Y:S01]  /*5f60*/  IMAD.U32 R173, RZ, RZ, UR5 ;  /* 0x00000005ffad7e24 */ /* 0x000fe2000f8e00ff */
[----:B------:R-:W1:Y:S01]  /*5f70*/  LDCU.128 UR56, c[0x0][0xc10] ;  /* 0x00018200ff3877ac */ /* 0x000e620008000c00 */
[----:B------:R-:W-:-:S03]  /*5f80*/  IMAD.U32 R171, RZ, RZ, UR7 ;  /* 0x00000007ffab7e24 */ /* 0x000fc6000f8e00ff */
[----:B------:R-:W-:Y:S01]  /*5f90*/  MOV R182, UR4 ;  /* 0x0000000400b67c02 */ /* 0x000fe20008000f00 */
[----:B------:R-:W1:Y:S01]  /*5fa0*/  LDCU UR60, c[0x0][0x374] ;  /* 0x00006e80ff3c77ac */ /* 0x000e620008000800 */
[----:B------:R-:W-:Y:S01]  /*5fb0*/  UIADD3 UR63, UPT, UPT, UR50, 0x200, URZ ;  /* 0x00000200323f7890 */ /* 0x000fe2000fffe0ff */
[C---:B----4-:R-:W-:Y:S01]  /*5fc0*/  VIADD R3, R2.reuse, 0x80 ;  /* 0x0000008002037836 */ /* 0x050fe20000000000 */
[----:B------:R-:W-:-:S04]  /*5fd0*/  LOP3.LUT R2, R2, 0xffff, RZ, 0xc0, !PT ;  /* 0x0000ffff02027812 */ /* 0x000fc800078ec0ff */
[----:B------:R-:W-:-:S05]  /*5fe0*/  LOP3.LUT R3, R3, 0xffff, RZ, 0xc0, !PT ;  /* 0x0000ffff03037812 */ /* 0x000fca00078ec0ff */
[----:B-123--:R4:W-:Y:S02]  /*5ff0*/  STL.64 [R1], R2 ;  /* 0x0000000201007387 */ /* 0x00e9e40000100a00 */
.L_x_129:
[----:B----4-:R-:W-:Y:S04]  /*6000*/  SHF.L.U32 R3, R161, 0x1f, RZ ;  /* 0x0000001fa1037819 */ /* 0x010fe800000006ff */
[----:B-1----:R-:W1:Y:S02]  /*6010*/  SYNCS.PHASECHK.TRANS64.TRYWAIT P0, [UR50+0x130], R3 ;  /* 0x00013003ff0075a7 */ /* 0x002e640008001132 */
[----:B-1----:R-:W-:Y:S05]  /*6020*/  @!P0 BRA `(.L_x_103) ;  /* 0x0000004800488947 */ /* 0x002fea0003800000 */
.L_x_189:
[----:B------:R-:W-:Y:S01]  /*6030*/  LEA R2, R68, UR49, 0x2 ;  /* 0x0000003144027c11 */ /* 0x000fe2000f8e10ff */
        /* <DEDUP_REMOVED lines=9> */
[----:B------:R-:W-:Y:S09]  /*60d0*/  UPRMT UR4, URZ, 0x654, UR4 ;  /* 0x00000654ff047896 */ /* 0x000ff20008000004 */
[----:B---3--:R-:W-:Y:S01]  /*60e0*/  SYNCS.ARRIVE.TRANS64.RED.A1T0 RZ, [UR4], RZ ;  /* 0x000000ffffff79a7 */ /* 0x008fe20008100404 */
[----:B------:R-:W5:Y:S01]  /*60f0*/  LDL R2, [R2] ;  /* 0x0000000002027983 */ /* 0x000f620000100800 */
[----:B--2---:R-:W-:Y:S11]  /*6100*/  LOP3.LUT P0, RZ, R6, 0x1, RZ, 0xc0, !PT ;  /* 0x0000000106ff7812 */ /* 0x004ff6000780c0ff */
[----:B------:R-:W-:Y:S02]  /*6110*/  @!UPT UIADD3 URZ, UPT, UPT, URZ, URZ, URZ ;  /* 0x000000fffffff290 */ /* 0x000fe4000fffe0ff */
[----:B------:R-:W-:Y:S01]  /*6120*/  VOTEU.ANY UP1, P0 ;  /* 0x0000000000ff7886 */ /* 0x000fe20000020100 */
[----:B------:R-:W-:Y:S01]  /*6130*/  PLOP3.LUT P0, PT, PT, PT, UP1, 0x80, 0x8 ;  /* 0x000000000008781c */ /* 0x000fe20003f0f018 */
[----:B------:R-:W-:Y:S11]  /*6140*/  UP2UR UR53, UPR, URZ, 0x2 ;  /* 0x00000002ff357883 */ /* 0x000ff60008000000 */
[----:B------:R-:W-:Y:S01]  /*6150*/  @!UPT UIADD3 URZ, UPT, UPT, URZ, URZ, URZ ;  /* 0x000000fffffff290 */ /* 0x000fe2000fffe0ff */
[----:B-1----:R-:W-:Y:S02]  /*6160*/  @P0 MOV R3, R4 ;  /* 0x0000000400030202 */ /* 0x002fe40000000f00 */
[----:B------:R-:W-:Y:S02]  /*6170*/  @P0 LOP3.LUT R0, R5, 0xffff, RZ, 0xc0, !PT ;  /* 0x0000ffff05000812 */ /* 0x000fe400078ec0ff */
[----:B------:R-:W-:Y:S02]  /*6180*/  @P0 R2UR UR5, R3 ;  /* 0x00000000030502ca */ /* 0x000fe400000e0000 */
[----:B------:R-:W-:Y:S11]  /*6190*/  @P0 R2UR UR4, R0 ;  /* 0x00000000000402ca */ /* 0x000ff600000e0000 */
[----:B------:R-:W-:Y:S02]  /*61a0*/  @UP1 UMOV UR37, UR5 ;  /* 0x0000000500251c82 */ /* 0x000fe40008000000 */
[----:B------:R-:W-:Y:S01]  /*61b0*/  @UP1 UMOV UR36, UR4 ;  /* 0x0000000400241c82 */ /* 0x000fe20008000000 */
[----:B------:R-:W-:Y:S05]  /*61c0*/  BRA.U !UP0, `(.L_x_104) ;  /* 0x0000000108cc7547 */ /* 0x000fea000b800000 */
[----:B------:R-:W1:Y:S01]  /*61d0*/  LDCU UR9, c[0x0][0xc20] ;  /* 0x00018400ff0977ac */ /* 0x000e620008000800 */
[----:B------:R-:W-:Y:S02]  /*61e0*/  UIMAD.WIDE.U32 UR4, UR60, UR59, URZ ;  /* 0x0000003b3c0472a5 */ /* 0x000fe4000f8e00ff */
[----:B------:R-:W-:Y:S02]  /*61f0*/  UIMAD.WIDE.U32 UR6, UR61, UR56, URZ ;  /* 0x000000383d0672a5 */ /* 0x000fe4000f8e00ff */
[----:B------:R-:W-:Y:S02]  /*6200*/  UIMAD.WIDE.U32 UR10, UR36, UR59, URZ ;  /* 0x0000003b240a72a5 */ /* 0x000fe4000f8e00ff */
[----:B------:R-:W-:Y:S02]  /*6210*/  UISETP.NE.AND UP0, UPT, UR58, 0x1, UPT ;  /* 0x000000013a00788c */ /* 0x000fe4000bf05270 */
[----:B------:R-:W-:Y:S02]  /*6220*/  UISETP.NE.AND UP1, UPT, UR48, 0x1, UPT ;  /* 0x000000013000788c */ /* 0x000fe4000bf25270 */
[----:B------:R-:W-:Y:S02]  /*6230*/  UISETP.NE.AND UP2, UPT, UR39, 0x1, UPT ;  /* 0x000000012700788c */ /* 0x000fe4000bf45270 */
[----:B------:R-:W-:Y:S01]  /*6240*/  UIMAD.WIDE.U32 UR12, UR37, UR56, URZ ;  /* 0x00000038250c72a5 */ /* 0x000fe2000f8e00ff */
[----:B------:R-:W-:Y:S01]  /*6250*/  UMOV UR4, UR5 ;  /* 0x0000000500047c82 */ /* 0x000fe20008000000 */
[----:B------:R-:W-:Y:S01]  /*6260*/  UMOV UR6, UR11 ;  /* 0x0000000b00067c82 */ /* 0x000fe20008000000 */
[----:B-1----:R-:W-:Y:S03]  /*6270*/  USHF.R.U32.HI UR8, URZ, UR9, UR4 ;  /* 0x00000009ff087299 */ /* 0x002fe60008011604 */
[----:B------:R-:W-:Y:S02]  /*6280*/  UMOV UR4, UR7 ;  /* 0x0000000700047c82 */ /* 0x000fe40008000000 */
[----:B------:R-:W-:Y:S02]  /*6290*/  USHF.R.U32.HI UR5, URZ, UR57, UR4 ;  /* 0x00000039ff057299 */ /* 0x000fe40008011604 */
[----:B------:R-:W-:Y:S02]  /*62a0*/  USEL UR4, UR60, UR8, !UP0 ;  /* 0x000000083c047287 */ /* 0x000fe4000c000000 */
[----:B------:R-:W-:Y:S02]  /*62b0*/  USHF.R.U32.HI UR8, URZ, UR9, UR6 ;  /* 0x00000009ff087299 */ /* 0x000fe40008011606 */
[----:B------:R-:W-:Y:S02]  /*62c0*/  UIMAD.WIDE.U32 UR6, UR4, UR46, URZ ;  /* 0x0000002e040672a5 */ /* 0x000fe4000f8e00ff */
[----:B------:R-:W-:Y:S02]  /*62d0*/  USEL UR9, UR61, UR5, !UP1 ;  /* 0x000000053d097287 */ /* 0x000fe4000c800000 */
[----:B------:R-:W-:Y:S02]  /*62e0*/  USEL UR8, UR36, UR8, !UP0 ;  /* 0x0000000824087287 */ /* 0x000fe4000c000000 */
[----:B------:R-:W-:Y:S01]  /*62f0*/  UIMAD.WIDE.U32 UR10, UR9, UR46, URZ ;  /* 0x0000002e090a72a5 */ /* 0x000fe2000f8e00ff */
[----:B------:R-:W-:Y:S01]  /*6300*/  UMOV UR6, UR7 ;  /* 0x0000000700067c82 */ /* 0x000fe20008000000 */
[----:B------:R-:W-:Y:S01]  /*6310*/  UMOV UR5, UR13 ;  /* 0x0000000d00057c82 */ /* 0x000fe20008000000 */
[----:B------:R-:W-:Y:S02]  /*6320*/  @UP2 USHF.R.U32.HI UR4, URZ, UR47, UR6 ;  /* 0x0000002fff042299 */ /* 0x000fe40008011606 */
[----:B------:R-:W-:Y:S02]  /*6330*/  USHF.R.U32.HI UR5, URZ, UR57, UR5 ;  /* 0x00000039ff057299 */ /* 0x000fe40008011605 */
[----:B------:R-:W-:Y:S02]  /*6340*/  UIMAD UR4, UR39, UR4, URZ ;  /* 0x00000004270472a4 */ /* 0x000fe4000f8e02ff */
[----:B------:R-:W-:Y:S02]  /*6350*/  USEL UR5, UR37, UR5, !UP1 ;  /* 0x0000000525057287 */ /* 0x000fe4000c800000 */
[----:B------:R-:W-:Y:S01]  /*6360*/  UISETP.GE.AND UP0, UPT, UR8, UR4, UPT ;  /* 0x000000040800728c */ /* 0x000fe2000bf06270 */
[----:B------:R-:W-:Y:S01]  /*6370*/  UMOV UR6, UR11 ;  /* 0x0000000b00067c82 */ /* 0x000fe20008000000 */
[----:B------:R-:W-:Y:S02]  /*6380*/  UIMAD.WIDE.U32 UR10, UR8, UR46, URZ ;  /* 0x0000002e080a72a5 */ /* 0x000fe4000f8e00ff */
[----:B------:R-:W-:Y:S04]  /*6390*/  @UP2 USHF.R.U32.HI UR9, URZ, UR47, UR6 ;  /* 0x0000002fff092299 */ /* 0x000fe80008011606 */
[----:B------:R-:W-:Y:S01]  /*63a0*/  UIMAD UR6, UR39, UR9, URZ ;  /* 0x00000009270672a4 */ /* 0x000fe2000f8e02ff */
[----:B------:R-:W-:Y:S03]  /*63b0*/  UMOV UR4, UR11 ;  /* 0x0000000b00047c82 */ /* 0x000fe60008000000 */
[----:B------:R-:W-:Y:S02]  /*63c0*/  UISETP.GE.OR UP0, UPT, UR5, UR6, UP0 ;  /* 0x000000060500728c */ /* 0x000fe40008706670 */
[----:B------:R-:W-:Y:S02]  /*63d0*/  USHF.R.U32.HI UR4, URZ, UR47, UR4 ;  /* 0x0000002fff047299 */ /* 0x000fe40008011604 */
[----:B------:R-:W-:Y:S02]  /*63e0*/  UIMAD.WIDE.U32 UR6, UR5, UR46, URZ ;  /* 0x0000002e050672a5 */ /* 0x000fe4000f8e00ff */
[----:B------:R-:W-:Y:S02]  /*63f0*/  USEL UR11, UR8, UR4, !UP2 ;  /* 0x00000004080b7287 */ /* 0x000fe4000d000000 */
[----:B------:R-:W-:Y:S02]  /*6400*/  UIADD3 UR6, UPT, UPT, -UR5, URZ, URZ ;  /* 0x000000ff05067290 */ /* 0x000fe4000fffe1ff */
[----:B------:R-:W-:Y:S02]  /*6410*/  UIADD3 UR10, UPT, UPT, -UR11, URZ, URZ ;  /* 0x000000ff0b0a7290 */ /* 0x000fe4000fffe1ff */
[----:B------:R-:W-:Y:S02]  /*6420*/  UIMAD UR6, UR48, UR6, UR37 ;  /* 0x00000006300672a4 */ /* 0x000fe4000f8e0225 */
[----:B------:R-:W-:Y:S01]  /*6430*/  UIMAD UR10, UR39, UR10, UR8 ;  /* 0x0000000a270a72a4 */ /* 0x000fe2000f8e0208 */
[----:B------:R-:W-:Y:S01]  /*6440*/  @!UP0 UMOV UR4, UR7 ;  /* 0x0000000700048c82 */ /* 0x000fe20008000000 */
[----:B------:R-:W-:Y:S02]  /*6450*/  UIADD3 UR7, UPT, UPT, -UR8, URZ, URZ ;  /* 0x000000ff08077290 */ /* 0x000fe4000fffe1ff */
[----:B------:R-:W-:Y:S04]  /*6460*/  @!UP0 USHF.R.U32.HI UR4, URZ, UR47, UR4 ;  /* 0x0000002fff048299 */ /* 0x000fe80008011604 */
[----:B------:R-:W-:Y:S04]  /*6470*/  @!UP0 USEL UR4, UR5, UR4, !UP2 ;  /* 0x0000000405048287 */ /* 0x000fe8000d000000 */
[----:B------:R-:W-:Y:S02]  /*6480*/  @!UP0 UIMAD UR9, UR9, UR10, UR4 ;  /* 0x0000000a090982a4 */ /* 0x000fe4000f8e0204 */
[----:B------:R-:W-:Y:S02]  /*6490*/  @!UP0 UIADD3 UR10, UPT, UPT, UR11, -UR4, URZ ;  /* 0x800000040b0a8290 */ /* 0x000fe4000fffe0ff */
[----:B------:R-:W-:Y:S02]  /*64a0*/  UIMAD UR4, UR58, UR7, UR36 ;  /* 0x000000073a0472a4 */ /* 0x000fe4000f8e0224 */
[----:B------:R-:W-:Y:S03]  /*64b0*/  @!UP0 UIMAD UR8, UR10, UR39, UR5 ;  /* 0x000000270a0882a4 */ /* 0x000fe6000f8e0205 */
[----:B------:R-:W-:Y:S02]  /*64c0*/  @!UP0 UMOV UR5, UR9 ;  /* 0x0000000900058c82 */ /* 0x000fe40008000000 */
[----:B------:R-:W-:Y:S02]  /*64d0*/  UIMAD UR37, UR5, UR48, UR6 ;  /* 0x00000030052572a4 */ /* 0x000fe4000f8e0206 */
[----:B------:R-:W-:Y:S11]  /*64e0*/  UIMAD UR36, UR8, UR58, UR4 ;  /* 0x0000003a082472a4 */ /* 0x000ff6000f8e0204 */
[----:B------:R-:W-:Y:S01]  /*64f0*/  @!UPT UIADD3 URZ, UPT, UPT, URZ, URZ, URZ ;  /* 0x000000fffffff290 */ /* 0x000fe2000fffe0ff */
.L_x_104:
[----:B------:R-:W-:Y:S01]  /*6500*/  UISETP.NE.AND UP0, UPT, UR38, 0x1, UPT ;  /* 0x000000012600788c */ /* 0x000fe2000bf05270 */
[----:B------:R-:W-:Y:S01]  /*6510*/  @P0 SHF.R.U32.HI R4, RZ, 0x10, R5 ;  /* 0x00000010ff040819 */ /* 0x000fe20000011605 */
[----:B------:R-:W-:Y:S03]  /*6520*/  USHF.L.U32 UR41, UR24, 0x7, URZ ;  /* 0x0000000718297899 */ /* 0x000fe600080006ff */
[----:B------:R-:W-:Y:S06]  /*6530*/  @P0 R2UR UR62, R4 ;  /* 0x00000000043e02ca */ /* 0x000fec00000e0000 */
[----:B------:R-:W1:Y:S01]  /*6540*/  @!UP0 LDCU.128 UR12, c[0x0][0xc10] ;  /* 0x00018200ff0c87ac */ /* 0x000e620008000c00 */
[----:B------:R-:W2:Y:S01]  /*6550*/  @!UP0 LDCU UR5, c[0x0][0xc0c] ;  /* 0x00018180ff0587ac */ /* 0x000ea20008000800 */
[----:B------:R-:W3:Y:S01]  /*6560*/  @!UP0 LDCU UR10, c[0x0][0xc20] ;  /* 0x00018400ff0a87ac */ /* 0x000ee20008000800 */
[----:B-1----:R-:W-:Y:S02]  /*6570*/  UIMAD.WIDE.U32 UR8, UR37, UR12, URZ ;  /* 0x0000000c250872a5 */ /* 0x002fe4000f8e00ff */
[----:B------:R-:W-:Y:S02]  /*6580*/  UIMAD.WIDE.U32 UR6, UR36, UR15, URZ ;  /* 0x0000000f240672a5 */ /* 0x000fe4000f8e00ff */
[----:B------:R-:W-:Y:S03]  /*6590*/  @!UP0 UISETP.NE.AND UP1, UPT, UR14, 0x1, UPT ;  /* 0x000000010e00888c */ /* 0x000fe6000bf25270 */
[----:B------:R-:W-:Y:S01]  /*65a0*/  @!UP0 UMOV UR4, UR9 ;  /* 0x0000000900048c82 */ /* 0x000fe20008000000 */
[----:B--2---:R-:W-:Y:S02]  /*65b0*/  @!UP0 UISETP.NE.AND UP2, UPT, UR5, 0x1, UPT ;  /* 0x000000010500888c */ /* 0x004fe4000bf45270 */
[----:B------:R-:W-:Y:S01]  /*65c0*/  @!UP0 USHF.R.U32.HI UR4, URZ, UR13, UR4 ;  /* 0x0000000dff048299 */ /* 0x000fe20008011604 */
[----:B------:R-:W-:Y:S02]  /*65d0*/  @!UP0 UMOV UR6, UR7 ;  /* 0x0000000700068c82 */ /* 0x000fe40008000000 */
[----:B---3--:R-:W-:Y:S02]  /*65e0*/  @!UP0 USHF.R.U32.HI UR6, URZ, UR10, UR6 ;  /* 0x0000000aff068299 */ /* 0x008fe40008011606 */
[----:B------:R-:W-:Y:S02]  /*65f0*/  @!UP0 USEL UR7, UR37, UR4, !UP2 ;  /* 0x0000000425078287 */ /* 0x000fe4000d000000 */
[----:B------:R-:W-:Y:S04]  /*6600*/  @!UP0 USEL UR6, UR36, UR6, !UP1 ;  /* 0x0000000624068287 */ /* 0x000fe8000c800000 */
[----:B------:R-:W-:Y:S02]  /*6610*/  @!UP0 UIADD3 UR4, UPT, UPT, -UR7, UR6, URZ ;  /* 0x0000000607048290 */ /* 0x000fe4000fffe1ff */
[----:B------:R-:W-:Y:S02]  /*6620*/  @!UP0 UIADD3 UR6, UPT, UPT, UR7, -UR6, URZ ;  /* 0x8000000607068290 */ /* 0x000fe4000fffe0ff */
[----:B------:R-:W-:Y:S02]  /*6630*/  @!UP0 UIMAD UR37, UR4, UR5, UR37 ;  /* 0x00000005042582a4 */ /* 0x000fe4000f8e0225 */
[----:B------:R-:W-:Y:S02]  /*6640*/  @!UP0 UIMAD UR36, UR6, UR14, UR36 ;  /* 0x0000000e062482a4 */ /* 0x000fe4000f8e0224 */
[----:B------:R-:W-:Y:S09]  /*6650*/  ULOP3.LUT UP0, URZ, UR63, 0x1b0, URZ, 0xc0, !UPT ;  /* 0x000001b03fff7892 */ /* 0x000ff2000f80c0ff */
[----:B------:R-:W-:Y:S05]  /*6660*/  BRA.U !UP0, `(.L_x_105) ;  /* 0x0000000108407547 */ /* 0x000fea000b800000 */
[----:B------:R-:W1:Y:S01]  /*6670*/  LDCU.64 UR8, c[0x4][0x80] ;  /* 0x01001000ff0877ac */ /* 0x000e620008000a00 */
[----:B------:R-:W-:Y:S01]  /*6680*/  MOV R15, 0x0 ;  /* 0x00000000000f7802 */ /* 0x000fe20000000f00 */
[----:B------:R-:W-:Y:S02]  /*6690*/  HFMA2 R12, -RZ, RZ, 0, 5.9604644775390625e-08 ;  /* 0x00000001ff0c7431 */ /* 0x000fe400000001ff */
[----:B------:R-:W-:Y:S02]  /*66a0*/  IMAD.MOV.U32 R8, RZ, RZ, 0x70 ;  /* 0x00000070ff087424 */ /* 0x000fe400078e00ff */
[----:B------:R-:W-:Y:S01]  /*66b0*/  IMAD.MOV.U32 R13, RZ, RZ, RZ ;  /* 0x000000ffff0d7224 */ /* 0x000fe200078e00ff */
[----:B------:R-:W2:Y:S01]  /*66c0*/  LDCU.64 UR6, c[0x4][0x88] ;  /* 0x01001100ff0677ac */ /* 0x000ea20008000a00 */
[----:B------:R-:W3:Y:S01]  /*66d0*/  LDC.64 R14, c[0x4][R15] ;  /* 0x010000000f0e7b82 */ /* 0x000ee20000000a00 */
[----:B------:R-:W4:Y:S01]  /*66e0*/  LDCU.64 UR4, c[0x4][0x8] ;  /* 0x01000100ff0477ac */ /* 0x000f220008000a00 */
[----:B-1----:R-:W-:Y:S01]  /*66f0*/  MOV R5, UR9 ;  /* 0x0000000900057c02 */ /* 0x002fe20008000f00 */
[----:B------:R-:W-:Y:S01]  /*6700*/  IMAD.U32 R4, RZ, RZ, UR8 ;  /* 0x00000008ff047e24 */ /* 0x000fe2000f8e00ff */
[----:B--2---:R-:W-:Y:S01]  /*6710*/  MOV R7, UR7 ;  /* 0x0000000700077c02 */ /* 0x004fe20008000f00 */
[----:B------:R-:W-:Y:S01]  /*6720*/  IMAD.U32 R6, RZ, RZ, UR6 ;  /* 0x00000006ff067e24 */ /* 0x000fe2000f8e00ff */
[----:B----4-:R-:W-:Y:S01]  /*6730*/  MOV R11, UR5 ;  /* 0x00000005000b7c02 */ /* 0x010fe20008000f00 */
[----:B------:R-:W-:Y:S02]  /*6740*/  IMAD.U32 R10, RZ, RZ, UR4 ;  /* 0x00000004ff0a7e24 */ /* 0x000fe4000f8e00ff */
[----:B------:R-:W-:Y:S07]  /*6750*/  LEPC R20, `(.L_x_105) ;  /* 0x000000001014794e */ /* 0x000fee0000000000 */
[----:B---3-5:R-:W-:Y:S05]  /*6760*/  CALL.ABS.NOINC R14 ;  /* 0x000000000e007343 */ /* 0x028fea0003c00000 */
.L_x_105:
[----:B------:R-:W-:Y:S01]  /*6770*/  LOP3.LUT P0, RZ, R182, 0x1b0, RZ, 0xc0, !PT ;  /* 0x000001b0b6ff7812 */ /* 0x000fe2000780c0ff */
[----:B------:R-:W-:Y:S11]  /*6780*/  BSSY.RECONVERGENT B6, `(.L_x_106) ;  /* 0x0000013000067945 */ /* 0x000ff60003800200 */
[----:B------:R-:W-:Y:S01]  /*6790*/  @!UPT UIADD3 URZ, UPT, UPT, URZ, URZ, URZ ;  /* 0x000000fffffff290 */ /* 0x000fe2000fffe0ff */
[----:B------:R-:W-:Y:S05]  /*67a0*/  @!P0 BRA `(.L_x_107) ;  /* 0x0000000000408947 */ /* 0x000fea0003800000 */
        /* <DEDUP_REMOVED lines=16> */
.L_x_107:
[----:B------:R-:W-:Y:S05]  /*68b0*/  BSYNC.RECONVERGENT B6 ;  /* 0x0000000000067941 */ /* 0x000fea0003800200 */
.L_x_106:
[----:B------:R-:W-:Y:S02]  /*68c0*/  R2UR UR6, R177 ;  /* 0x00000000b10672ca */ /* 0x000fe400000e0000 */
[----:B------:R-:W-:Y:S02]  /*68d0*/  R2UR UR5, R170 ;  /* 0x00000000aa0572ca */ /* 0x000fe400000e0000 */
[----:B------:R-:W-:Y:S02]  /*68e0*/  R2UR UR4, R169 ;  /* 0x00000000a90472ca */ /* 0x000fe400000e0000 */
[----:B------:R-:W-:Y:S02]  /*68f0*/  ISETP.NE.U32.AND P4, PT, R154, RZ, PT ;  /* 0x000000ff9a00720c */ /* 0x000fe40003f85070 */
[----:B------:R-:W-:Y:S02]  /*6900*/  ISETP.NE.U32.AND P2, PT, RZ, UR54, PT ;  /* 0x00000036ff007c0c */ /* 0x000fe4000bf45070 */
[----:B------:R-:W-:Y:S02]  /*6910*/  ISETP.NE.AND.EX P4, PT, R155, RZ, PT, P4 ;  /* 0x000000ff9b00720c */ /* 0x000fe40003f85340 */
[----:B------:R-:W-:Y:S01]  /*6920*/  ISETP.NE.AND.EX P2, PT, RZ, UR55, PT, P2 ;  /* 0x00000037ff007c0c */ /* 0x000fe2000bf45320 */
[----:B------:R-:W-:Y:S02]  /*6930*/  UISETP.NE.AND UP2, UPT, UR6, URZ, UPT ;  /* 0x000000ff0600728c */ /* 0x000fe4000bf45270 */
[----:B------:R-:W-:Y:S04]  /*6940*/  UISETP.NE.U32.AND UP0, UPT, UR5, URZ, UPT ;  /* 0x000000ff0500728c */ /* 0x000fe8000bf05070 */
[----:B------:R-:W-:Y:S01]  /*6950*/  UISETP.NE.AND.EX UP1, UPT, UR4, URZ, UPT, UP0 ;  /* 0x000000ff0400728c */ /* 0x000fe2000bf25300 */
[----:B------:R-:W-:Y:S01]  /*6960*/  PLOP3.LUT P1, PT, PT, PT, UP2, 0x80, 0x8 ;  /* 0x000000000008781c */ /* 0x000fe20003f2f028 */
[----:B------:R-:W-:Y:S03]  /*6970*/  UPLOP3.LUT UP0, UPT, UPT, UPT, UPT, 0x40, 0x4 ;  /* 0x000000000004789c */ /* 0x000fe60003f0e870 */
[----:B------:R-:W-:Y:S06]  /*6980*/  @UP2 UPLOP3.LUT UP0, UPT, UPT, UPT, UP1, 0x80, 0x8 ;  /* 0x000000000008289c */ /* 0x000fec0003f0f010 */
[----:B------:R-:W-:Y:S01]  /*6990*/  PLOP3.LUT P0, PT, PT, PT, UP0, 0x80, 0x8 ;  /* 0x000000000008781c */ /* 0x000fe20003f0f008 */
[----:B------:R-:W-:Y:S01]  /*69a0*/  @!UPT UIADD3 URZ, UPT, UPT, URZ, URZ, URZ ;  /* 0x000000fffffff290 */ /* 0x000fe2000fffe0ff */
[----:B------:R-:W-:Y:S11]  /*69b0*/  BRA.U !UP1, `(.L_x_108) ;  /* 0x0000000109407547 */ /* 0x000ff6000b800000 */
[----:B------:R-:W-:Y:S01]  /*69c0*/  UISETP.NE.U32.AND UP0, UPT, UR54, URZ, UPT ;  /* 0x000000ff3600728c */ /* 0x000fe2000bf05070 */
[----:B------:R-:W-:Y:S01]  /*69d0*/  R2UR UR6, R170 ;  /* 0x00000000aa0672ca */ /* 0x000fe200000e0000 */
[----:B------:R-:W1:Y:S01]  /*69e0*/  LDCU.64 UR8, c[0x0][0x358] ;  /* 0x00006b00ff0877ac */ /* 0x000e620008000a00 */
[----:B------:R-:W-:Y:S02]  /*69f0*/  HFMA2 R167, -RZ, RZ, 0, 5.9604644775390625e-08 ;  /* 0x00000001ffa77431 */ /* 0x000fe400000001ff */
[----:B------:R-:W-:Y:S01]  /*6a00*/  IMAD.MOV.U32 R0, RZ, RZ, 0x1 ;  /* 0x00000001ff007424 */ /* 0x000fe200078e00ff */
[----:B------:R-:W-:Y:S06]  /*6a10*/  UISETP.NE.AND.EX UP0, UPT, UR55, URZ, UPT, UP0 ;  /* 0x000000ff3700728c */ /* 0x000fec000bf05300 */
[----:B------:R-:W-:Y:S05]  /*6a20*/  PLOP3.LUT P3, PT, PT, PT, UP0, 0x80, 0x8 ;  /* 0x000000000008781c */ /* 0x000fea0003f6f008 */
[----:B------:R-:W2:Y:S01]  /*6a30*/  @UP0 LDCU.64 UR4, c[0x0][0x988] ;  /* 0x00013100ff0407ac */ /* 0x000ea20008000a00 */
[----:B------:R-:W-:Y:S07]  /*6a40*/  @UP0 UIMAD UR6, UR52, UR6, URZ ;  /* 0x00000006340602a4 */ /* 0x000fee000f8e02ff */
[----:B------:R-:W-:Y:S01]  /*6a50*/  @!P3 PRMT R167, R0, 0x7610, R167 ;  /* 0x0000761000a7b816 */ /* 0x000fe200000000a7 */
[----:B--2---:R-:W-:Y:S06]  /*6a60*/  @UP0 UIMAD.WIDE UR4, UR6, 0x4, UR4 ;  /* 0x00000004060408a5 */ /* 0x004fec000f8e0204 */
[----:B------:R-:W-:Y:S02]  /*6a70*/  IMAD.U32 R4, RZ, RZ, UR4 ;  /* 0x00000004ff047e24 */ /* 0x000fe4000f8e00ff */
[----:B------:R-:W-:Y:S03]  /*6a80*/  IMAD.U32 R5, RZ, RZ, UR5 ;  /* 0x00000005ff057e24 */ /* 0x000fe6000f8e00ff */
[----:B------:R-:W2:Y:S02]  /*6a90*/  @!UP0 LDCU UR4, c[0x0][0x980] ;  /* 0x00013000ff0487ac */ /* 0x000ea40008000800 */
[----:B-1---5:R1:W5:Y:S02]  /*6aa0*/  @P3 LDG.E R73, desc[UR8][R4.64] ;  /* 0x0000000804493981 */ /* 0x022364000c1e1900 */
[----:B-12---:R-:W-:Y:S02]  /*6ab0*/  @!P3 MOV R73, UR4 ;  /* 0x000000040049bc02 */ /* 0x006fe40008000f00 */
.L_x_108:
[----:B------:R-:W-:Y:S05]  /*6ac0*/  @!P4 BRA `(.L_x_109) ;  /* 0x000000000024c947 */ /* 0x000fea0003800000 */
[----:B------:R-:W-:Y:S01]  /*6ad0*/  ISETP.NE.U32.AND P3, PT, R152, RZ, PT ;  /* 0x000000ff9800720c */ /* 0x000fe20003f65070 */
[----:B------:R-:W1:Y:S03]  /*6ae0*/  LDCU.64 UR4, c[0x0][0x358] ;  /* 0x00006b00ff0477ac */ /* 0x000e660008000a00 */
[----:B------:R-:W-:Y:S11]  /*6af0*/  ISETP.NE.AND.EX P3, PT, R153, RZ, PT, P3 ;  /* 0x000000ff9900720c */ /* 0x000ff60003f65330 */
[----:B------:R-:W-:Y:S02]  /*6b00*/  @!UPT UIADD3 URZ, UPT, UPT, URZ, URZ, URZ ;  /* 0x000000fffffff290 */ /* 0x000fe4000fffe0ff */
[----:B------:R-:W2:Y:S01]  /*6b10*/  @P3 LDC.64 R4, c[0x0][0x9a8] ;  /* 0x00026a00ff043b82 */ /* 0x000ea20000000a00 */
[----:B------:R-:W-:Y:S04]  /*6b20*/  @P3 IMAD R0, R154, UR52, RZ ;  /* 0x000000349a003c24 */ /* 0x000fe8000f8e02ff */
[----:B--2---:R-:W-:Y:S05]  /*6b30*/  @P3 IMAD.WIDE R4, R0, 0x4, R4 ;  /* 0x0000000400043825 */ /* 0x004fea00078e0204 */
[----:B-1---5:R1:W5:Y:S02]  /*6b40*/  @P3 LDG.E R70, desc[UR4][R4.64] ;  /* 0x0000000404463981 */ /* 0x022364000c1e1900 */
[----:B-1----:R-:W2:Y:S02]  /*6b50*/  @!P3 LDC R70, c[0x0][0x9a0] ;  /* 0x00026800ff46bb82 */ /* 0x002ea40000000800 */
.L_x_109:
[----:B-----5:R-:W-:Y:S01]  /*6b60*/  FSETP.NEU.AND P4, PT, R73, RZ, PT ;  /* 0x000000ff4900720b */ /* 0x020fe20003f8d000 */
[----:B------:R-:W1:Y:S01]  /*6b70*/  LDCU.128 UR12, c[0x0][0xb90] ;  /* 0x00017200ff0c77ac */ /* 0x000e620008000c00 */
[----:B------:R-:W-:Y:S01]  /*6b80*/  SEL R6, RZ, 0xffffffff, P2 ;  /* 0xffffffffff067807 */ /* 0x000fe20001000000 */
[----:B------:R-:W-:Y:S01]  /*6b90*/  BSSY B1, `(.L_x_110) ;  /* 0x0000065000017945 */ /* 0x000fe20003800000 */
[----:B------:R-:W-:Y:S01]  /*6ba0*/  LOP3.LUT P3, RZ, R167, 0xff, RZ, 0xc0, !PT ;  /* 0x000000ffa7ff7812 */ /* 0x000fe2000786c0ff */
[----:B------:R-:W-:Y:S01]  /*6bb0*/  IMAD.MOV.U32 R195, RZ, RZ, 0x1 ;  /* 0x00000001ffc37424 */ /* 0x000fe200078e00ff */
[----:B------:R-:W-:Y:S01]  /*6bc0*/  @P1 SEL R3, RZ, 0xffffffff, P4 ;  /* 0xffffffffff031807 */ /* 0x000fe20002000000 */
[----:B------:R-:W-:Y:S01]  /*6bd0*/  IMAD.IADD R71, R69, 0x1, R2 ;  /* 0x0000000145477824 */ /* 0x000fe200078e0202 */
[----:B------:R-:W-:Y:S01]  /*6be0*/  LEA R0, R160, UR50, 0x3 ;  /* 0x00000032a0007c11 */ /* 0x000fe2000f8e18ff */
[----:B------:R-:W3:Y:S01]  /*6bf0*/  LDCU UR11, c[0x0][0xba0] ;  /* 0x00017400ff0b77ac */ /* 0x000ee20008000800 */
[----:B------:R-:W-:Y:S02]  /*6c00*/  @P0 SEL R3, R6, R3, !P3 ;  /* 0x0000000306030207 */ /* 0x000fe40005800000 */
[----:B------:R-:W-:Y:S02]  /*6c10*/  CS2R R150, SRZ ;  /* 0x0000000000967805 */ /* 0x000fe4000001ff00 */
[----:B------:R-:W-:Y:S01]  /*6c20*/  LEA R187, R68, UR50, 0x3 ;  /* 0x0000003244bb7c11 */ /* 0x000fe2000f8e18ff */
[----:B------:R-:W-:Y:S01]  /*6c30*/  USHF.L.U32 UR8, UR51, 0x7, URZ ;  /* 0x0000000733087899 */ /* 0x000fe200080006ff */
[----:B------:R-:W-:Y:S02]  /*6c40*/  @P1 LOP3.LUT R3, R3, 0x1, RZ, 0xc0, !PT ;  /* 0x0000000103031812 */ /* 0x000fe400078ec0ff */
[----:B------:R-:W-:Y:S02]  /*6c50*/  CS2R R148, SRZ ;  /* 0x0000000000947805 */ /* 0x000fe4000001ff00 */
[----:B------:R-:W-:Y:S02]  /*6c60*/  SHF.L.U32 R4, R162, 0x1f, RZ ;  /* 0x0000001fa2047819 */ /* 0x000fe400000006ff */
[----:B------:R-:W-:Y:S02]  /*6c70*/  CS2R R146, SRZ ;  /* 0x0000000000927805 */ /* 0x000fe4000001ff00 */
[----:B------:R-:W-:Y:S01]  /*6c80*/  ISETP.NE.U32.OR P6, PT, R3, 0x1, !P1 ;  /* 0x000000010300780c */ /* 0x000fe20004fc5470 */
[----:B------:R-:W-:Y:S01]  /*6c90*/  IMAD.U32 R186, RZ, RZ, UR8 ;  /* 0x00000008ffba7e24 */ /* 0x000fe2000f8e00ff */
[----:B------:R-:W-:Y:S02]  /*6ca0*/  R2UR UR4, R173 ;  /* 0x00000000ad0472ca */ /* 0x000fe400000e0000 */
[----:B------:R-:W-:Y:S02]  /*6cb0*/  CS2R R144, SRZ ;  /* 0x0000000000907805 */ /* 0x000fe4000001ff00 */
[----:B------:R-:W-:Y:S02]  /*6cc0*/  R2UR UR6, R172 ;  /* 0x00000000ac0672ca */ /* 0x000fe400000e0000 */
[----:B------:R-:W-:Y:S02]  /*6cd0*/  CS2R R142, SRZ ;  /* 0x00000000008e7805 */ /* 0x000fe4000001ff00 */
[----:B------:R-:W-:Y:S02]  /*6ce0*/  R2UR UR10, R174 ;  /* 0x00000000ae0a72ca */ /* 0x000fe400000e0000 */
[----:B------:R-:W-:Y:S02]  /*6cf0*/  CS2R R140, SRZ ;  /* 0x00000000008c7805 */ /* 0x000fe4000001ff00 */
[----:B------:R-:W-:Y:S02]  /*6d00*/  R2UR UR9, R171 ;  /* 0x00000000ab0972ca */ /* 0x000fe400000e0000 */
[----:B------:R-:W-:Y:S02]  /*6d10*/  CS2R R138, SRZ ;  /* 0x00000000008a7805 */ /* 0x000fe4000001ff00 */
[----:B------:R-:W-:Y:S02]  /*6d20*/  PLOP3.LUT P2, PT, PT, PT, UP1, 0x80, 0x8 ;  /* 0x000000000008781c */ /* 0x000fe40003f4f018 */
[----:B------:R-:W-:Y:S02]  /*6d30*/  CS2R R136, SRZ ;  /* 0x0000000000887805 */ /* 0x000fe4000001ff00 */
[----:B------:R-:W-:Y:S02]  /*6d40*/  SEL R3, RZ, 0xffffffff, P4 ;  /* 0xffffffffff037807 */ /* 0x000fe40002000000 */
[----:B------:R-:W-:Y:S01]  /*6d50*/  @P6 SHF.L.U32 R7, R135, 0x1f, RZ ;  /* 0x0000001f87076819 */ /* 0x000fe200000006ff */
[----:B------:R-:W-:Y:S01]  /*6d60*/  UIMAD.WIDE.U32 UR4, UR8, UR4, URZ ;  /* 0x00000004080472a5 */ /* 0x000fe2000f8e00ff */
[----:B------:R-:W-:Y:S02]  /*6d70*/  P2R R156, PR, RZ, 0x40 ;  /* 0x00000040ff9c7803 */ /* 0x000fe40000000000 */
[----:B------:R-:W4:Y:S01]  /*6d80*/  @P6 SYNCS.PHASECHK.TRANS64.TRYWAIT P1, [R0+URZ+0x100], R7 ;  /* 0x00010007000065a7 */ /* 0x000f2200080211ff */
[----:B------:R-:W-:Y:S02]  /*6d90*/  UISETP.NE.AND UP0, UPT, UR10, 0x1, UPT ;  /* 0x000000010a00788c */ /* 0x000fe4000bf05270 */
[----:B------:R-:W-:Y:S01]  /*6da0*/  USHF.R.U32.HI UR5, URZ, UR6, UR5 ;  /* 0x00000006ff057299 */ /* 0x000fe20008011605 */
[----:B------:R-:W-:Y:S03]  /*6db0*/  @P2 SEL R3, R6, R3, !P3 ;  /* 0x0000000306032207 */ /* 0x000fe60005800000 */
[----:B------:R-:W-:Y:S02]  /*6dc0*/  USEL UR5, UR8, UR5, !UP0 ;  /* 0x0000000508057287 */ /* 0x000fe4000c000000 */
[----:B------:R-:W-:Y:S01]  /*6dd0*/  UISETP.NE.AND UP0, UPT, UR9, 0x1, UPT ;  /* 0x000000010900788c */ /* 0x000fe2000bf05270 */
[----:B------:R-:W-:Y:S03]  /*6de0*/  LOP3.LUT R3, R3, 0x1, RZ, 0xc0, !PT ;  /* 0x0000000103037812 */ /* 0x000fe600078ec0ff */
[----:B------:R-:W-:Y:S01]  /*6df0*/  IMAD R5, RZ, RZ, -UR5 ;  /* 0x80000005ff057e24 */ /* 0x000fe2000f8e02ff */
[----:B------:R-:W-:Y:S01]  /*6e00*/  ISETP.NE.U32.AND P5, PT, R3, 0x1, PT ;  /* 0x000000010300780c */ /* 0x000fe20003fa5070 */
[----:B------:R-:W-:Y:S01]  /*6e10*/  IMAD.U32 R185, RZ, RZ, UR5 ;  /* 0x00000005ffb97e24 */ /* 0x000fe2000f8e00ff */
[----:B------:R2:W2:Y:S01]  /*6e20*/  SYNCS.PHASECHK.TRANS64.TRYWAIT P0, [R187+URZ+0x140], R4 ;  /* 0x00014004bb0075a7 */ /* 0x0004a200080011ff */
[----:B-1----:R-:W-:Y:S01]  /*6e30*/  UIMAD.WIDE.U32 UR6, UR5, UR12, URZ ;  /* 0x0000000c050672a5 */ /* 0x002fe2000f8e00ff */
[----:B------:R-:W-:Y:S01]  /*6e40*/  IMAD R186, R5, UR10, R186 ;  /* 0x0000000a05ba7c24 */ /* 0x000fe2000f8e02ba */
[----:B------:R-:W-:Y:S05]  /*6e50*/  P2R R196, PR, RZ, 0x20 ;  /* 0x00000020ffc47803 */ /* 0x000fea0000000000 */
[----:B------:R-:W-:Y:S02]  /*6e60*/  UMOV UR4, UR7 ;  /* 0x0000000700047c82 */ /* 0x000fe40008000000 */
[----:B------:R-:W-:Y:S04]  /*6e70*/  USHF.R.U32.HI UR4, URZ, UR13, UR4 ;  /* 0x0000000dff047299 */ /* 0x000fe80008011604 */
[----:B------:R-:W-:Y:S02]  /*6e80*/  USEL UR4, UR5, UR4, !UP0 ;  /* 0x0000000405047287 */ /* 0x000fe4000c000000 */
[----:B------:R-:W-:Y:S02]  /*6e90*/  UISETP.NE.AND UP0, UPT, UR14, 0x1, UPT ;  /* 0x000000010e00788c */ /* 0x000fe4000bf05270 */
[----:B------:R-:W-:Y:S02]  /*6ea0*/  UIMAD.WIDE.U32 UR6, UR4, UR15, URZ ;  /* 0x0000000f040672a5 */ /* 0x000fe4000f8e00ff */
[----:B------:R-:W-:Y:S02]  /*6eb0*/  IMAD.U32 R184, RZ, RZ, UR4 ;  /* 0x00000004ffb87e24 */ /* 0x000fe4000f8e00ff */
[----:B------:R-:W-:Y:S01]  /*6ec0*/  IMAD R8, RZ, RZ, -UR4 ;  /* 0x80000004ff087e24 */ /* 0x000fe2000f8e02ff */
[----:B------:R-:W-:Y:S01]  /*6ed0*/  PLOP3.LUT P2, PT, PT, PT, UP0, 0x80, 0x8 ;  /* 0x000000000008781c */ /* 0x000fe20003f4f008 */
[----:B------:R-:W-:Y:S01]  /*6ee0*/  IMAD.U32 R183, RZ, RZ, UR4 ;  /* 0x00000004ffb77e24 */ /* 0x000fe2000f8e00ff */
[----:B------:R-:W-:Y:S01]  /*6ef0*/  UMOV UR6, UR7 ;  /* 0x0000000700067c82 */ /* 0x000fe20008000000 */
[----:B------:R-:W-:Y:S01]  /*6f00*/  IMAD R185, R8, UR9, R185 ;  /* 0x0000000908b97c24 */ /* 0x000fe2000f8e02b9 */
[----:B---3--:R-:W-:Y:S06]  /*6f10*/  USHF.R.U32.HI UR6, URZ, UR11, UR6 ;  /* 0x0000000bff067299 */ /* 0x008fec0008011606 */
[----:B------:R-:W-:Y:S05]  /*6f20*/  SEL R184, R184, UR6, !P2 ;  /* 0x00000006b8b87c07 */ /* 0x000fea000d000000 */
[----:B------:R-:W-:Y:S04]  /*6f30*/  IMAD.MOV R6, RZ, RZ, -R184 ;  /* 0x000000ffff067224 */ /* 0x000fe800078e0ab8 */
[----:B------:R-:W-:Y:S01]  /*6f40*/  IMAD R183, R6, UR14, R183 ;  /* 0x0000000e06b77c24 */ /* 0x000fe2000f8e02b7 */
[----:B----4-:R-:W-:Y:S01]  /*6f50*/  @P6 SEL R195, RZ, 0x1, !P1 ;  /* 0x00000001ffc36807 */ /* 0x010fe20004800000 */
[----:B------:R-:W-:Y:S06]  /*6f60*/  @!P6 BRA `(.L_x_111) ;  /* 0x00000000009ce947 */ /* 0x000fec0003800000 */
[----:B------:R-:W-:Y:S01]  /*6f70*/  @P5 IMAD R8, R160, 0x2000, R181 ;  /* 0x00002000a0085824 */ /* 0x000fe200078e02b5 */
[----:B------:R-:W1:Y:S01]  /*6f80*/  S2R R2, SR_CgaCtaId ;  /* 0x0000000000027919 */ /* 0x000e620000008800 */
[----:B------:R-:W-:Y:S01]  /*6f90*/  ISETP.NE.AND P1, PT, R195, RZ, PT ;  /* 0x000000ffc300720c */ /* 0x000fe20003f25270 */
[----:B------:R-:W-:Y:S01]  /*6fa0*/  BSSY B0, `(.L_x_112) ;  /* 0x0000010000007945 */ /* 0x000fe20003800000 */
[--C-:B------:R-:W-:Y:S01]  /*6fb0*/  @P5 IMAD R7, R165, -0x10, R8.reuse ;  /* 0xfffffff0a5075824 */ /* 0x100fe200078e0208 */
[----:B------:R-:W-:Y:S01]  /*6fc0*/  CS2R R138, SRZ ;  /* 0x00000000008a7805 */ /* 0x000fe2000001ff00 */
[----:B------:R-:W-:Y:S01]  /*6fd0*/  @P5 IMAD R6, R164, -0x10, R8 ;  /* 0xfffffff0a4065824 */ /* 0x000fe200078e0208 */
[----:B------:R-:W-:Y:S01]  /*6fe0*/  CS2R R136, SRZ ;  /* 0x0000000000887805 */ /* 0x000fe2000001ff00 */
[----:B------:R-:W-:Y:S01]  /*6ff0*/  @P5 IMAD R5, R180, 0x10, R7 ;  /* 0x00000010b4055824 */ /* 0x000fe200078e0207 */
[----:B------:R-:W-:Y:S02]  /*7000*/  CS2R R146, SRZ ;  /* 0x0000000000927805 */ /* 0x000fe4000001ff00 */
[----:B------:R-:W-:Y:S02]  /*7010*/  CS2R R144, SRZ ;  /* 0x0000000000907805 */ /* 0x000fe4000001ff00 */
[----:B------:R-:W-:Y:S02]  /*7020*/  CS2R R142, SRZ ;  /* 0x00000000008e7805 */ /* 0x000fe4000001ff00 */
[----:B------:R-:W-:Y:S02]  /*7030*/  CS2R R140, SRZ ;  /* 0x00000000008c7805 */ /* 0x000fe4000001ff00 */
[----:B------:R-:W-:Y:S02]  /*7040*/  CS2R R150, SRZ ;  /* 0x0000000000967805 */ /* 0x000fe4000001ff00 */
[----:B------:R-:W-:Y:S01]  /*7050*/  CS2R R148, SRZ ;  /* 0x0000000000947805 */ /* 0x000fe2000001ff00 */
[----:B------:R-:W-:Y:S06]  /*7060*/  @P1 BRA `(.L_x_113) ;  /* 0x00000000000c1947 */ /* 0x000fec0003800000 */
[----:B------:R-:W-:Y:S04]  /*7070*/  SHF.L.U32 R3, R135, 0x1f, RZ ;  /* 0x0000001f87037819 */ /* 0x000fe800000006ff */
[----:B------:R-:W3:Y:S02]  /*7080*/  SYNCS.PHASECHK.TRANS64.TRYWAIT P1, [R0+URZ+0x100], R3 ;  /* 0x00010003000075a7 */ /* 0x000ee400080211ff */
[----:B---3--:R-:W-:Y:S05]  /*7090*/  @!P1 BRA `(.L_x_114) ;  /* 0x0000003800449947 */ /* 0x008fea0003800000 */
.L_x_113:
[----:B------:R-:W-:Y:S05]  /*70a0*/  BSYNC B0 ;  /* 0x0000000000007941 */ /* 0x000fea0003800000 */
.L_x_112:
[----:B------:R-:W-:Y:S01]  /*70b0*/  ISETP.NE.AND P1, PT, R196, RZ, PT ;  /* 0x000000ffc400720c */ /* 0x000fe20003f25270 */
[----:B---3--:R-:W-:Y:S02]  /*70c0*/  VIADD R3, R0, 0x110 ;  /* 0x0000011000037836 */ /* 0x008fe40000000000 */
[----:B------:R-:W-:Y:S03]  /*70d0*/  VIADD R160, R160, 0x1 ;  /* 0x00000001a0a07836 */ /* 0x000fe60000000000 */
[----:B-1----:R-:W-:Y:S07]  /*70e0*/  PRMT R2, R2, 0x654, R3 ;  /* 0x0000065402027816 */ /* 0x002fee0000000003 */
[----:B------:R1:W3:Y:S04]  /*70f0*/  @P1 LDS.128 R136, [R8] ;  /* 0x0000000008881984 */ /* 0x0002e80000000c00 */
[----:B------:R1:W4:Y:S04]  /*7100*/  @P1 LDS.128 R144, [R6+0x20] ;  /* 0x0000200006901984 */ /* 0x0003280000000c00 */
[----:B------:R1:W1:Y:S04]  /*7110*/  @P1 LDS.128 R140, [R7+0x10] ;  /* 0x00001000078c1984 */ /* 0x0002680000000c00 */
[----:B------:R1:W1:Y:S01]  /*7120*/  @P1 LDS.128 R148, [R5+0x10] ;  /* 0x0000100005941984 */ /* 0x0002620000000c00 */
[C---:B------:R-:W-:Y:S01]  /*7130*/  ISETP.NE.AND P1, PT, R160.reuse, 0x2, PT ;  /* 0x00000002a000780c */ /* 0x040fe20003f25270 */
[----:B------:R-:W-:Y:S01]  /*7140*/  @!PT LDS RZ, [RZ] ;  /* 0x00000000fffff984 */ /* 0x000fe20000000800 */
[----:B------:R-:W-:Y:S01]  /*7150*/  @!PT LDS RZ, [RZ] ;  /* 0x00000000fffff984 */ /* 0x000fe20000000800 */
[----:B------:R-:W-:Y:S01]  /*7160*/  @!PT LDS RZ, [RZ] ;  /* 0x00000000fffff984 */ /* 0x000fe20000000800 */
[----:B------:R-:W-:Y:S01]  /*7170*/  @!PT LDS RZ, [RZ] ;  /* 0x00000000fffff984 */ /* 0x000fe20000000800 */
[----:B------:R5:W-:Y:S06]  /*7180*/  MEMBAR.ALL.CTA ;  /* 0x0000000000007992 */ /* 0x000bec0000008000 */
[----:B-----5:R-:W5:Y:S01]  /*7190*/  FENCE.VIEW.ASYNC.S ;  /* 0x00000000000073c6 */ /* 0x020f620000000000 */
[----:B------:R-:W-:Y:S02]  /*71a0*/  SEL R0, RZ, 0x1, P1 ;  /* 0x00000001ff007807 */ /* 0x000fe40000800000 */
[----:B------:R-:W-:Y:S02]  /*71b0*/  SEL R160, R160, RZ, P1 ;  /* 0x000000ffa0a07207 */ /* 0x000fe40000800000 */
[----:B------:R-:W-:Y:S01]  /*71c0*/  LOP3.LUT R135, R135, R0, RZ, 0x3c, !PT ;  /* 0x0000000087877212 */ /* 0x000fe200078e3cff */
[----:B-----5:R1:W-:Y:S06]  /*71d0*/  SYNCS.ARRIVE.TRANS64.RED.A1T0 RZ, [R2+URZ], RZ ;  /* 0x000000ff02ff79a7 */ /* 0x0203ec00081004ff */
.L_x_111:
[----:B------:R-:W-:Y:S05]  /*71e0*/  BSYNC B1 ;  /* 0x0000000000017941 */ /* 0x000fea0003800000 */
.L_x_110:
[----:B------:R-:W-:Y:S04]  /*71f0*/  SHF.R.U32.HI R3, RZ, 0x15, R71 ;  /* 0x00000015ff037819 */ /* 0x000fe80000011647 */
[----:B------:R-:W-:Y:S01]  /*7200*/  LOP3.LUT P1, RZ, R3, 0x3, R168, 0x48, !PT ;  /* 0x0000000303ff7812 */ /* 0x000fe200078248a8 */
[----:B------:R-:W-:Y:S01]  /*7210*/  @!UPT UIADD3 URZ, UPT, UPT, URZ, URZ, URZ ;  /* 0x000000fffffff290 */ /* 0x000fe2000fffe0ff */
[----:B--2---:R-:W-:Y:S11]  /*7220*/  @P0 BRA `(.L_x_115) ;  /* 0x0000000000080947 */ /* 0x004ff60003800000 */
[----:B------:R-:W2:Y:S02]  /*7230*/  SYNCS.PHASECHK.TRANS64.TRYWAIT P0, [R187+URZ+0x140], R4 ;  /* 0x00014004bb0075a7 */ /* 0x000ea400080011ff */
[----:B--2---:R-:W-:Y:S05]  /*7240*/  @!P0 BRA `(.L_x_116) ;  /* 0x0000003400ec8947 */ /* 0x004fea0003800000 */
.L_x_115:
[----:B------:R-:W-:Y:S04]  /*7250*/  BSSY.RECONVERGENT B6, `(.L_x_117) ;  /* 0x0000012000067945 */ /* 0x000fe80003800200 */
[----:B------:R-:W-:Y:S05]  /*7260*/  @!P1 BRA `(.L_x_118) ;  /* 0x0000000000409947 */ /* 0x000fea0003800000 */
[----:B------:R-:W5:Y:S01]  /*7270*/  LDCU.64 UR8, c[0x4][0x70] ;  /* 0x01000e00ff0877ac */ /* 0x000f620008000a00 */
[----:B------:R-:W-:Y:S01]  /*7280*/  MOV R3, 0x0 ;  /* 0x0000000000037802 */ /* 0x000fe20000000f00 */
[----:B------:R-:W-:Y:S02]  /*7290*/  HFMA2 R12, -RZ, RZ, 0, 5.9604644775390625e-08 ;  /* 0x00000001ff0c7431 */ /* 0x000fe400000001ff */
[----:B-1----:R-:W-:Y:S02]  /*72a0*/  IMAD.MOV.U32 R8, RZ, RZ, 0x192 ;  /* 0x00000192ff087424 */ /* 0x002fe400078e00ff */
[----:B------:R-:W-:Y:S01]  /*72b0*/  IMAD.MOV.U32 R13, RZ, RZ, RZ ;  /* 0x000000ffff0d7224 */ /* 0x000fe200078e00ff */
[----:B------:R-:W1:Y:S01]  /*72c0*/  LDCU.64 UR6, c[0x4][0x78] ;  /* 0x01000f00ff0677ac */ /* 0x000e620008000a00 */
[----:B------:R-:W3:Y:S01]  /*72d0*/  LDC.64 R2, c[0x4][R3] ;  /* 0x0100000003027b82 */ /* 0x000ee20000000a00 */
[----:B------:R-:W4:Y:S01]  /*72e0*/  LDCU.64 UR4, c[0x4][0x10] ;  /* 0x01000200ff0477ac */ /* 0x000f220008000a00 */
[----:B-----5:R-:W-:Y:S01]  /*72f0*/  MOV R5, UR9 ;  /* 0x0000000900057c02 */ /* 0x020fe20008000f00 */
[----:B--2---:R-:W-:Y:S01]  /*7300*/  IMAD.U32 R4, RZ, RZ, UR8 ;  /* 0x00000008ff047e24 */ /* 0x004fe2000f8e00ff */
[----:B-1----:R-:W-:Y:S01]  /*7310*/  MOV R7, UR7 ;  /* 0x0000000700077c02 */ /* 0x002fe20008000f00 */
[----:B------:R-:W-:Y:S01]  /*7320*/  IMAD.U32 R6, RZ, RZ, UR6 ;  /* 0x00000006ff067e24 */ /* 0x000fe2000f8e00ff */
[----:B----4-:R-:W-:Y:S01]  /*7330*/  MOV R11, UR5 ;  /* 0x00000005000b7c02 */ /* 0x010fe20008000f00 */
[----:B------:R-:W-:Y:S02]  /*7340*/  IMAD.U32 R10, RZ, RZ, UR4 ;  /* 0x00000004ff0a7e24 */ /* 0x000fe4000f8e00ff */
[----:B------:R-:W-:Y:S07]  /*7350*/  LEPC R20, `(.L_x_118) ;  /* 0x000000001014794e */ /* 0x000fee0000000000 */
[----:B---3--:R-:W-:Y:S05]  /*7360*/  CALL.ABS.NOINC R2 ;  /* 0x0000000002007343 */ /* 0x008fea0003c00000 */
.L_x_118:
[----:B------:R-:W-:Y:S05]  /*7370*/  BSYNC.RECONVERGENT B6 ;  /* 0x0000000000067941 */ /* 0x000fea0003800200 */
.L_x_117:
[-C--:B---3--:R-:W-:Y:S01]  /*7380*/  F2FP.F16.E4M3.UNPACK_B R74, R136.reuse ;  /* 0x00000088ff4a723e */ /* 0x088fe200020006ff */
[----:B------:R-:W-:Y:S05]  /*7390*/  WARPSYNC.ALL ;  /* 0x0000000000007948 */ /* 0x000fea0003800000 */
[----:B------:R-:W-:Y:S01]  /*73a0*/  R2UR UR4, R71 ;  /* 0x00000000470472ca */ /* 0x000fe200000e0000 */
[--C-:B------:R-:W-:Y:S01]  /*73b0*/  HADD2.F32 R72, -RZ, R74.reuse.H0_H0 ;  /* 0x2000004aff487230 */ /* 0x100fe20000004100 */
[----:B------:R-:W-:Y:S01]  /*73c0*/  F2FP.F16.E4M3.UNPACK_B R76, R136.H1 ;  /* 0x00000088ff4c723e */ /* 0x000fe200030006ff */
[----:B------:R-:W-:Y:S01]  /*73d0*/  HADD2.F32 R75, -RZ, R74.H1_H1 ;  /* 0x3000004aff4b7230 */ /* 0x000fe20000004100 */
[-C--:B------:R-:W-:Y:S01]  /*73e0*/  F2FP.F16.E4M3.UNPACK_B R78, R137.reuse ;  /* 0x00000089ff4e723e */ /* 0x080fe200020006ff */
[----:B------:R-:W-:Y:S01]  /*73f0*/  BSSY.RECONVERGENT B0, `(.L_x_119) ;  /* 0x0000120000007945 */ /* 0x000fe20003800200 */
[----:B------:R-:W-:Y:S01]  /*7400*/  F2FP.F16.E4M3.UNPACK_B R80, R137.H1 ;  /* 0x00000089ff50723e */ /* 0x000fe200030006ff */
[--C-:B------:R-:W-:Y:S01]  /*7410*/  HADD2.F32 R74, -RZ, R76.reuse.H0_H0 ;  /* 0x2000004cff4a7230 */ /* 0x100fe20000004100 */
[-C--:B------:R-:W-:Y:S01]  /*7420*/  F2FP.F16.E4M3.UNPACK_B R82, R138.reuse ;  /* 0x0000008aff52723e */ /* 0x080fe200020006ff */
[----:B------:R-:W-:Y:S01]  /*7430*/  HADD2.F32 R76, -RZ, R76.H1_H1 ;  /* 0x3000004cff4c7230 */ /* 0x000fe20000004100 */
[----:B------:R-:W-:Y:S01]  /*7440*/  F2FP.F16.E4M3.UNPACK_B R84, R138.H1 ;  /* 0x0000008aff54723e */ /* 0x000fe200030006ff */
[--C-:B------:R-:W-:Y:S01]  /*7450*/  HADD2.F32 R77, -RZ, R78.reuse.H0_H0 ;  /* 0x2000004eff4d7230 */ /* 0x100fe20000004100 */
[-C--:B------:R-:W-:Y:S01]  /*7460*/  F2FP.F16.E4M3.UNPACK_B R86, R139.reuse ;  /* 0x0000008bff56723e */ /* 0x080fe200020006ff */
[----:B-12---:R-:W1:Y:S01]  /*7470*/  LDTM.x64 R4, tmem[UR4] ;  /* 0x00000004000479ee */ /* 0x006e620008340000 */
[----:B------:R-:W-:Y:S01]  /*7480*/  F2FP.F16.E4M3.UNPACK_B R88, R139.H1 ;  /* 0x0000008bff58723e */ /* 0x000fe200030006ff */
[----:B------:R-:W-:Y:S01]  /*7490*/  HADD2.F32 R78, -RZ, R78.H1_H1 ;  /* 0x3000004eff4e7230 */ /* 0x000fe20000004100 */
[-C--:B------:R-:W-:Y:S01]  /*74a0*/  F2FP.F16.E4M3.UNPACK_B R90, R140.reuse ;  /* 0x0000008cff5a723e */ /* 0x080fe200020006ff */
[----:B------:R-:W-:Y:S01]  /*74b0*/  HADD2.F32 R79, -RZ, R80.H0_H0 ;  /* 0x20000050ff4f7230 */ /* 0x000fe20000004100 */
[----:B------:R-:W-:Y:S01]  /*74c0*/  F2FP.F16.E4M3.UNPACK_B R92, R140.H1 ;  /* 0x0000008cff5c723e */ /* 0x000fe200030006ff */
[--C-:B------:R-:W-:Y:S01]  /*74d0*/  HADD2.F32 R81, -RZ, R82.reuse.H0_H0 ;  /* 0x20000052ff517230 */ /* 0x100fe20000004100 */
[----:B------:R-:W-:Y:S01]  /*74e0*/  ISETP.NE.AND P6, PT, R156, RZ, PT ;  /* 0x000000ff9c00720c */ /* 0x000fe20003fc5270 */
[----:B------:R-:W-:Y:S01]  /*74f0*/  HADD2.F32 R82, -RZ, R82.H1_H1 ;  /* 0x30000052ff527230 */ /* 0x000fe20000004100 */
[----:B------:R-:W-:Y:S01]  /*7500*/  SHF.L.U32 R198, R179, 0x4, RZ ;  /* 0x00000004b3c67819 */ /* 0x000fe200000006ff */
[--C-:B------:R-:W-:Y:S01]  /*7510*/  HADD2.F32 R85, -RZ, R86.reuse.H0_H0 ;  /* 0x20000056ff557230 */ /* 0x100fe20000004100 */
[----:B------:R-:W-:Y:S01]  /*7520*/  SHF.L.U32 R204, R178, 0x4, RZ ;  /* 0x00000004b2cc7819 */ /* 0x000fe200000006ff */
[----:B------:R-:W-:Y:S01]  /*7530*/  HADD2.F32 R86, -RZ, R86.H1_H1 ;  /* 0x30000056ff567230 */ /* 0x000fe20000004100 */
[C---:B------:R-:W-:Y:S01]  /*7540*/  IADD3 R192, PT, PT, R181.reuse, R198, RZ ;  /* 0x000000c6b5c07210 */ /* 0x040fe20007ffe0ff */
[--C-:B------:R-:W-:Y:S01]  /*7550*/  HADD2.F32 R89, -RZ, R90.reuse.H0_H0 ;  /* 0x2000005aff597230 */ /* 0x100fe20000004100 */
[----:B------:R-:W-:Y:S01]  /*7560*/  IADD3 R193, PT, PT, R181, R204, RZ ;  /* 0x000000ccb5c17210 */ /* 0x000fe20007ffe0ff */
[----:B------:R-:W-:Y:S01]  /*7570*/  HADD2.F32 R90, -RZ, R90.H1_H1 ;  /* 0x3000005aff5a7230 */ /* 0x000fe20000004100 */
[----:B------:R-:W-:Y:S01]  /*7580*/  SHF.L.U32 R197, R180, 0x4, RZ ;  /* 0x00000004b4c57819 */ /* 0x000fe200000006ff */
[----:B------:R-:W-:Y:S01]  /*7590*/  HADD2.F32 R80, -RZ, R80.H1_H1 ;  /* 0x30000050ff507230 */ /* 0x000fe20000004100 */
[----:B------:R-:W-:Y:S01]  /*75a0*/  F2FP.F16.E4M3.UNPACK_B R94, R141 ;  /* 0x0000008dff5e723e */ /* 0x000fe200020006ff */
[--C-:B------:R-:W-:Y:S01]  /*75b0*/  HADD2.F32 R83, -RZ, R84.reuse.H0_H0 ;  /* 0x20000054ff537230 */ /* 0x100fe20000004100 */
[----:B------:R-:W-:Y:S01]  /*75c0*/  IADD3 R194, PT, PT, R197, R192, RZ ;  /* 0x000000c0c5c27210 */ /* 0x000fe20007ffe0ff */
[----:B------:R-:W-:Y:S01]  /*75d0*/  HADD2.F32 R84, -RZ, R84.H1_H1 ;  /* 0x30000054ff547230 */ /* 0x000fe20000004100 */
[----:B------:R-:W-:Y:S01]  /*75e0*/  F2FP.F16.E4M3.UNPACK_B R98, R142 ;  /* 0x0000008eff62723e */ /* 0x000fe200020006ff */
[C---:B-1----:R-:W-:Y:S01]  /*75f0*/  FMUL R0, R70.reuse, R4 ;  /* 0x0000000446007220 */ /* 0x042fe20000400000 */
[C---:B------:R-:W-:Y:S01]  /*7600*/  FMUL R2, R70.reuse, R5 ;  /* 0x0000000546027220 */ /* 0x040fe20000400000 */
[C---:B------:R-:W-:Y:S01]  /*7610*/  FMUL R4, R70.reuse, R8 ;  /* 0x0000000846047220 */ /* 0x040fe20000400000 */
[C---:B------:R-:W-:Y:S01]  /*7620*/  FMUL R5, R70.reuse, R9 ;  /* 0x0000000946057220 */ /* 0x040fe20000400000 */
[C---:B------:R-:W-:Y:S01]  /*7630*/  FFMA R0, R73.reuse, R72, R0 ;  /* 0x0000004849007223 */ /* 0x040fe20000000000 */
[C---:B------:R-:W-:Y:S01]  /*7640*/  FFMA R2, R73.reuse, R75, R2 ;  /* 0x0000004b49027223 */ /* 0x040fe20000000002 */
[C---:B------:R-:W-:Y:S01]  /*7650*/  FMUL R8, R70.reuse, R12 ;  /* 0x0000000c46087220 */ /* 0x040fe20000400000 */
[C---:B------:R-:W-:Y:S01]  /*7660*/  FMUL R9, R70.reuse, R13 ;  /* 0x0000000d46097220 */ /* 0x040fe20000400000 */
[C---:B------:R-:W-:Y:S01]  /*7670*/  FMUL R12, R70.reuse, R16 ;  /* 0x00000010460c7220 */ /* 0x040fe20000400000 */
[C---:B------:R-:W-:Y:S01]  /*7680*/  FMUL R13, R70.reuse, R17 ;  /* 0x00000011460d7220 */ /* 0x040fe20000400000 */
[C---:B------:R-:W-:Y:S01]  /*7690*/  FMUL R16, R70.reuse, R20 ;  /* 0x0000001446107220 */ /* 0x040fe20000400000 */
[C---:B------:R-:W-:Y:S01]  /*76a0*/  FMUL R17, R70.reuse, R21 ;  /* 0x0000001546117220 */ /* 0x040fe20000400000 */
[--C-:B------:R-:W-:Y:S02]  /*76b0*/  HADD2.F32 R93, -RZ, R94.reuse.H0_H0 ;  /* 0x2000005eff5d7230 */ /* 0x100fe40000004100 */
[C---:B------:R-:W-:Y:S01]  /*76c0*/  FMUL R20, R70.reuse, R24 ;  /* 0x0000001846147220 */ /* 0x040fe20000400000 */
[----:B------:R-:W-:Y:S02]  /*76d0*/  HADD2.F32 R94, -RZ, R94.H1_H1 ;  /* 0x3000005eff5e7230 */ /* 0x000fe40000004100 */
[C---:B------:R-:W-:Y:S01]  /*76e0*/  FMUL R21, R70.reuse, R25 ;  /* 0x0000001946157220 */ /* 0x040fe20000400000 */
[--C-:B------:R-:W-:Y:S02]  /*76f0*/  HADD2.F32 R97, -RZ, R98.reuse.H0_H0 ;  /* 0x20000062ff617230 */ /* 0x100fe40000004100 */
[C---:B------:R-:W-:Y:S01]  /*7700*/  FMUL R24, R70.reuse, R28 ;  /* 0x0000001c46187220 */ /* 0x040fe20000400000 */
[----:B------:R-:W-:Y:S02]  /*7710*/  HADD2.F32 R98, -RZ, R98.H1_H1 ;  /* 0x30000062ff627230 */ /* 0x000fe40000004100 */
[C---:B------:R-:W-:Y:S01]  /*7720*/  FMUL R25, R70.reuse, R29 ;  /* 0x0000001d46197220 */ /* 0x040fe20000400000 */
[C---:B------:R-:W-:Y:S01]  /*7730*/  FMUL R28, R70.reuse, R32 ;  /* 0x00000020461c7220 */ /* 0x040fe20000400000 */
[C---:B------:R-:W-:Y:S01]  /*7740*/  FMUL R29, R70.reuse, R33 ;  /* 0x00000021461d7220 */ /* 0x040fe20000400000 */
[C---:B------:R-:W-:Y:S01]  /*7750*/  FMUL R32, R70.reuse, R36 ;  /* 0x0000002446207220 */ /* 0x040fe20000400000 */
[----:B------:R-:W-:Y:S01]  /*7760*/  F2FP.F16.E4M3.UNPACK_B R96, R141.H1 ;  /* 0x0000008dff60723e */ /* 0x000fe200030006ff */
[C---:B------:R-:W-:Y:S01]  /*7770*/  FMUL R33, R70.reuse, R37 ;  /* 0x0000002546217220 */ /* 0x040fe20000400000 */
[C---:B------:R-:W-:Y:S01]  /*7780*/  FMUL R36, R70.reuse, R40 ;  /* 0x0000002846247220 */ /* 0x040fe20000400000 */
[----:B------:R-:W-:Y:S01]  /*7790*/  F2FP.F16.E4M3.UNPACK_B R100, R142.H1 ;  /* 0x0000008eff64723e */ /* 0x000fe200030006ff */
[C---:B------:R-:W-:Y:S01]  /*77a0*/  FMUL R37, R70.reuse, R41 ;  /* 0x0000002946257220 */ /* 0x040fe20000400000 */
[C---:B------:R-:W-:Y:S01]  /*77b0*/  FMUL R40, R70.reuse, R44 ;  /* 0x0000002c46287220 */ /* 0x040fe20000400000 */
[----:B------:R-:W-:Y:S01]  /*77c0*/  F2FP.F16.E4M3.UNPACK_B R102, R143 ;  /* 0x0000008fff66723e */ /* 0x000fe200020006ff */
[C---:B------:R-:W-:Y:S01]  /*77d0*/  FMUL R41, R70.reuse, R45 ;  /* 0x0000002d46297220 */ /* 0x040fe20000400000 */
[C---:B------:R-:W-:Y:S01]  /*77e0*/  FMUL R44, R70.reuse, R48 ;  /* 0x00000030462c7220 */ /* 0x040fe20000400000 */
[----:B------:R-:W-:Y:S01]  /*77f0*/  F2FP.F16.E4M3.UNPACK_B R104, R143.H1 ;  /* 0x0000008fff68723e */ /* 0x000fe200030006ff */
[C---:B------:R-:W-:Y:S01]  /*7800*/  FMUL R45, R70.reuse, R49 ;  /* 0x00000031462d7220 */ /* 0x040fe20000400000 */
[--C-:B------:R-:W-:Y:S02]  /*7810*/  HADD2.F32 R101, -RZ, R102.reuse.H0_H0 ;  /* 0x20000066ff657230 */ /* 0x100fe40000004100 */
[C---:B------:R-:W-:Y:S01]  /*7820*/  FMUL R48, R70.reuse, R52 ;  /* 0x0000003446307220 */ /* 0x040fe20000400000 */
[----:B----4-:R-:W-:Y:S01]  /*7830*/  F2FP.F16.E4M3.UNPACK_B R106, R144 ;  /* 0x00000090ff6a723e */ /* 0x010fe200020006ff */
[----:B------:R-:W-:Y:S02]  /*7840*/  HADD2.F32 R102, -RZ, R102.H1_H1 ;  /* 0x30000066ff667230 */ /* 0x000fe40000004100 */
[C---:B------:R-:W-:Y:S01]  /*7850*/  FMUL R49, R70.reuse, R53 ;  /* 0x0000003546317220 */ /* 0x040fe20000400000 */
[C---:B------:R-:W-:Y:S01]  /*7860*/  FMUL R52, R70.reuse, R56 ;  /* 0x0000003846347220 */ /* 0x040fe20000400000 */
[----:B------:R-:W-:Y:S01]  /*7870*/  F2FP.F16.E4M3.UNPACK_B R108, R144.H1 ;  /* 0x00000090ff6c723e */ /* 0x000fe200030006ff */
[--C-:B------:R-:W-:Y:S02]  /*7880*/  HADD2.F32 R105, -RZ, R106.reuse.H0_H0 ;  /* 0x2000006aff697230 */ /* 0x100fe40000004100 */
[C---:B------:R-:W-:Y:S01]  /*7890*/  FMUL R53, R70.reuse, R57 ;  /* 0x0000003946357220 */ /* 0x040fe20000400000 */
[----:B------:R-:W-:Y:S02]  /*78a0*/  HADD2.F32 R106, -RZ, R106.H1_H1 ;  /* 0x3000006aff6a7230 */ /* 0x000fe40000004100 */
        /* <DEDUP_REMOVED lines=8> */
[----:B------:R-:W-:Y:S01]  /*7930*/  F2FP.F16.E4M3.UNPACK_B R114, R146 ;  /* 0x00000092ff72723e */ /* 0x000fe200020006ff */
[----:B------:R-:W-:Y:S02]  /*7940*/  HADD2.F32 R110, -RZ, R110.H1_H1 ;  /* 0x3000006eff6e7230 */ /* 0x000fe40000004100 */
[C---:B------:R-:W-:Y:S01]  /*7950*/  FMUL R7, R70.reuse, R7 ;  /* 0x0000000746077220 */ /* 0x040fe20000400000 */
[C---:B------:R-:W-:Y:S01]  /*7960*/  FFMA R3, R73.reuse, R74, R3 ;  /* 0x0000004a49037223 */ /* 0x040fe20000000003 */
[----:B------:R-:W-:Y:S01]  /*7970*/  F2FP.F16.E4M3.UNPACK_B R116, R146.H1 ;  /* 0x00000092ff74723e */ /* 0x000fe200030006ff */
[--C-:B------:R-:W-:Y:S02]  /*7980*/  HADD2.F32 R113, -RZ, R114.reuse.H0_H0 ;  /* 0x20000072ff717230 */ /* 0x100fe40000004100 */
[C---:B------:R-:W-:Y:S01]  /*7990*/  FFMA R7, R73.reuse, R76, R7 ;  /* 0x0000004c49077223 */ /* 0x040fe20000000007 */
[C---:B------:R-:W-:Y:S01]  /*79a0*/  FFMA R4, R73.reuse, R77, R4 ;  /* 0x0000004d49047223 */ /* 0x040fe20000000004 */
[----:B------:R-:W-:Y:S01]  /*79b0*/  F2FP.F16.E4M3.UNPACK_B R118, R147 ;  /* 0x00000093ff76723e */ /* 0x000fe200020006ff */
[----:B------:R-:W-:Y:S01]  /*79c0*/  FFMA R5, R73, R78, R5 ;  /* 0x0000004e49057223 */ /* 0x000fe20000000005 */
[----:B------:R-:W-:Y:S01]  /*79d0*/  HADD2.F32 R114, -RZ, R114.H1_H1 ;  /* 0x30000072ff727230 */ /* 0x000fe20000004100 */
[----:B------:R-:W-:Y:S01]  /*79e0*/  F2FP.SATFINITE.E4M3.F32.PACK_AB_MERGE_C R159, R7, R3, RZ ;  /* 0x00000003079f723e */ /* 0x000fe200048070ff */
[C---:B------:R-:W-:Y:S01]  /*79f0*/  FMUL R6, R70.reuse, R10 ;  /* 0x0000000a46067220 */ /* 0x040fe20000400000 */
[--C-:B------:R-:W-:Y:S02]  /*7a00*/  HADD2.F32 R117, -RZ, R118.reuse.H0_H0 ;  /* 0x20000076ff757230 */ /* 0x100fe40000004100 */
[----:B------:R-:W-:Y:S01]  /*7a10*/  FMUL R11, R70, R11 ;  /* 0x0000000b460b7220 */ /* 0x000fe20000400000 */
[----:B------:R-:W-:Y:S01]  /*7a20*/  F2FP.SATFINITE.E4M3.F32.PACK_AB_MERGE_C R156, R2, R0, R159 ;  /* 0x00000000029c723e */ /* 0x000fe2000480709f */
[C---:B------:R-:W-:Y:S01]  /*7a30*/  FFMA R6, R73.reuse, R79, R6 ;  /* 0x0000004f49067223 */ /* 0x040fe20000000006 */
[----:B------:R-:W-:Y:S02]  /*7a40*/  HADD2.F32 R118, -RZ, R118.H1_H1 ;  /* 0x30000076ff767230 */ /* 0x000fe40000004100 */
[C---:B------:R-:W-:Y:S01]  /*7a50*/  FFMA R11, R73.reuse, R80, R11 ;  /* 0x00000050490b7223 */ /* 0x040fe2000000000b */
[C---:B------:R-:W-:Y:S01]  /*7a60*/  FFMA R8, R73.reuse, R81, R8 ;  /* 0x0000005149087223 */ /* 0x040fe20000000008 */
[----:B------:R-:W-:Y:S01]  /*7a70*/  F2FP.F16.E4M3.UNPACK_B R120, R147.H1 ;  /* 0x00000093ff78723e */ /* 0x000fe200030006ff */
[----:B------:R-:W-:Y:S01]  /*7a80*/  FFMA R9, R73, R82, R9 ;  /* 0x0000005249097223 */ /* 0x000fe20000000009 */
[C---:B------:R-:W-:Y:S01]  /*7a90*/  FMUL R10, R70.reuse, R14 ;  /* 0x0000000e460a7220 */ /* 0x040fe20000400000 */
[----:B------:R-:W-:Y:S01]  /*7aa0*/  F2FP.SATFINITE.E4M3.F32.PACK_AB_MERGE_C R157, R11, R6, RZ ;  /* 0x000000060b9d723e */ /* 0x000fe200048070ff */
[C---:B------:R-:W-:Y:S01]  /*7ab0*/  FMUL R15, R70.reuse, R15 ;  /* 0x0000000f460f7220 */ /* 0x040fe20000400000 */
[--C-:B------:R-:W-:Y:S02]  /*7ac0*/  HADD2.F32 R87, -RZ, R88.reuse.H0_H0 ;  /* 0x20000058ff577230 */ /* 0x100fe40000004100 */
[----:B------:R-:W-:Y:S01]  /*7ad0*/  FFMA R10, R73, R83, R10 ;  /* 0x00000053490a7223 */ /* 0x000fe2000000000a */
[----:B------:R-:W-:Y:S01]  /*7ae0*/  F2FP.SATFINITE.E4M3.F32.PACK_AB_MERGE_C R157, R5, R4, R157 ;  /* 0x00000004059d723e */ /* 0x000fe2000480709d */
        /* <DEDUP_REMOVED lines=8> */
[C---:B------:R-:W-:Y:S01]  /*7b70*/  FMUL R19, R70.reuse, R19 ;  /* 0x0000001346137220 */ /* 0x040fe20000400000 */
[----:B------:R-:W-:Y:S01]  /*7b80*/  F2FP.SATFINITE.E4M3.F32.PACK_AB_MERGE_C R158, R9, R8, R158 ;  /* 0x00000008099e723e */ /* 0x000fe2000480709e */
[C---:B------:R-:W-:Y:S01]  /*7b90*/  FFMA R14, R73.reuse, R87, R14 ;  /* 0x00000057490e7223 */ /* 0x040fe2000000000e */
[----:B------:R-:W-:Y:S02]  /*7ba0*/  HADD2.F32 R122, -RZ, R122.H1_H1 ;  /* 0x3000007aff7a7230 */ /* 0x000fe40000004100 */
[C---:B------:R-:W-:Y:S01]  /*7bb0*/  FFMA R19, R73.reuse, R88, R19 ;  /* 0x0000005849137223 */ /* 0x040fe20000000013 */
[--C-:B------:R-:W-:Y:S02]  /*7bc0*/  HADD2.F32 R91, -RZ, R92.reuse.H0_H0 ;  /* 0x2000005cff5b7230 */ /* 0x100fe40000004100 */
[C---:B------:R-:W-:Y:S01]  /*7bd0*/  FFMA R16, R73.reuse, R89, R16 ;  /* 0x0000005949107223 */ /* 0x040fe20000000010 */
[----:B------:R-:W-:Y:S01]  /*7be0*/  F2FP.F16.E4M3.UNPACK_B R124, R148.H1 ;  /* 0x00000094ff7c723e */ /* 0x000fe200030006ff */
[----:B------:R-:W-:Y:S01]  /*7bf0*/  FFMA R17, R73, R90, R17 ;  /* 0x0000005a49117223 */ /* 0x000fe20000000011 */
[----:B------:R-:W-:Y:S01]  /*7c00*/  F2FP.SATFINITE.E4M3.F32.PACK_AB_MERGE_C R159, R19, R14, RZ ;  /* 0x0000000e139f723e */ /* 0x000fe200048070ff */
[----:B------:R-:W-:Y:S02]  /*7c10*/  HADD2.F32 R92, -RZ, R92.H1_H1 ;  /* 0x3000005cff5c7230 */ /* 0x000fe40000004100 */
[C---:B------:R-:W-:Y:S01]  /*7c20*/  FMUL R18, R70.reuse, R22 ;  /* 0x0000001646127220 */ /* 0x040fe20000400000 */
[C---:B------:R-:W-:Y:S01]  /*7c30*/  FMUL R23, R70.reuse, R23 ;  /* 0x0000001746177220 */ /* 0x040fe20000400000 */
[----:B------:R-:W-:Y:S01]  /*7c40*/  F2FP.SATFINITE.E4M3.F32.PACK_AB_MERGE_C R159, R13, R12, R159 ;  /* 0x0000000c0d9f723e */ /* 0x000fe2000480709f */
[--C-:B------:R-:W-:Y:S02]  /*7c50*/  HADD2.F32 R95, -RZ, R96.reuse.H0_H0 ;  /* 0x20000060ff5f7230 */ /* 0x100fe40000004100 */
[C---:B------:R-:W-:Y:S01]  /*7c60*/  FFMA R18, R73.reuse, R91, R18 ;  /* 0x0000005b49127223 */ /* 0x040fe20000000012 */
[C---:B------:R-:W-:Y:S01]  /*7c70*/  FFMA R23, R73.reuse, R92, R23 ;  /* 0x0000005c49177223 */ /* 0x040fe20000000017 */
[C---:B------:R-:W-:Y:S01]  /*7c80*/  FFMA R20, R73.reuse, R93, R20 ;  /* 0x0000005d49147223 */ /* 0x040fe20000000014 */
[----:B------:R-:W-:Y:S01]  /*7c90*/  F2FP.F16.E4M3.UNPACK_B R126, R149 ;  /* 0x00000095ff7e723e */ /* 0x000fe200020006ff */
[----:B------:R1:W-:Y:S01]  /*7ca0*/  STS.128 [R163+UR50+0x4200], R156 ;  /* 0x0042009ca3007988 */ /* 0x0003e20008000c32 */
[----:B------:R-:W-:Y:S01]  /*7cb0*/  FFMA R21, R73, R94, R21 ;  /* 0x0000005e49157223 */ /* 0x000fe20000000015 */
[----:B------:R-:W-:Y:S01]  /*7cc0*/  F2FP.SATFINITE.E4M3.F32.PACK_AB_MERGE_C R188, R23, R18, RZ ;  /* 0x0000001217bc723e */ /* 0x000fe200048070ff */
[----:B------:R-:W-:Y:S02]  /*7cd0*/  HADD2.F32 R96, -RZ, R96.H1_H1 ;  /* 0x30000060ff607230 */ /* 0x000fe40000004100 */
[C---:B------:R-:W-:Y:S01]  /*7ce0*/  FMUL R22, R70.reuse, R26 ;  /* 0x0000001a46167220 */ /* 0x040fe20000400000 */
[----:B------:R-:W-:Y:S02]  /*7cf0*/  HADD2.F32 R125, -RZ, R126.H0_H0 ;  /* 0x2000007eff7d7230 */ /* 0x000fe40000004100 */
[C---:B------:R-:W-:Y:S01]  /*7d00*/  FMUL R27, R70.reuse, R27 ;  /* 0x0000001b461b7220 */ /* 0x040fe20000400000 */
[----:B------:R-:W-:Y:S02]  /*7d10*/  HADD2.F32 R99, -RZ, R100.H0_H0 ;  /* 0x20000064ff637230 */ /* 0x000fe40000004100 */
[C---:B------:R-:W-:Y:S01]  /*7d20*/  FFMA R22, R73.reuse, R95, R22 ;  /* 0x0000005f49167223 */ /* 0x040fe20000000016 */
[----:B------:R-:W-:Y:S01]  /*7d30*/  F2FP.F16.E4M3.UNPACK_B R128, R149.H1 ;  /* 0x00000095ff80723e */ /* 0x000fe200030006ff */
[C---:B------:R-:W-:Y:S01]  /*7d40*/  FFMA R27, R73.reuse, R96, R27 ;  /* 0x00000060491b7223 */ /* 0x040fe2000000001b */
[C---:B------:R-:W-:Y:S01]  /*7d50*/  FFMA R24, R73.reuse, R97, R24 ;  /* 0x0000006149187223 */ /* 0x040fe20000000018 */
[----:B------:R-:W-:Y:S01]  /*7d60*/  F2FP.F16.E4M3.UNPACK_B R130, R150 ;  /* 0x00000096ff82723e */ /* 0x000fe200020006ff */
[----:B------:R-:W-:Y:S01]  /*7d70*/  FFMA R25, R73, R98, R25 ;  /* 0x0000006249197223 */ /* 0x000fe20000000019 */
[----:B------:R-:W-:Y:S01]  /*7d80*/  HADD2.F32 R126, -RZ, R126.H1_H1 ;  /* 0x3000007eff7e7230 */ /* 0x000fe20000004100 */
        /* <DEDUP_REMOVED lines=16> */
[----:B-1----:R-:W-:Y:S01]  /*7e90*/  F2FP.SATFINITE.E4M3.F32.PACK_AB_MERGE_C R156, R17, R16, R188 ;  /* 0x00000010119c723e */ /* 0x002fe200048070bc */
[--C-:B------:R-:W-:Y:S01]  /*7ea0*/  HADD2.F32 R133, -RZ, R134.reuse.H0_H0 ;  /* 0x20000086ff857230 */ /* 0x100fe20000004100 */
[----:B------:R-:W-:Y:S01]  /*7eb0*/  F2FP.SATFINITE.E4M3.F32.PACK_AB_MERGE_C R157, R21, R20, R189 ;  /* 0x00000014159d723e */ /* 0x000fe200048070bd */
[----:B------:R-:W-:Y:S01]  /*7ec0*/  FFMA R30, R73, R103, R30 ;  /* 0x00000067491e7223 */ /* 0x000fe2000000001e */
[----:B------:R-:W-:Y:S01]  /*7ed0*/  F2FP.SATFINITE.E4M3.F32.PACK_AB_MERGE_C R158, R25, R24, R190 ;  /* 0x00000018199e723e */ /* 0x000fe200048070be */
[----:B------:R-:W-:Y:S02]  /*7ee0*/  HADD2.F32 R134, -RZ, R134.H1_H1 ;  /* 0x30000086ff867230 */ /* 0x000fe40000004100 */
[C---:B------:R-:W-:Y:S01]  /*7ef0*/  FMUL R35, R70.reuse, R35 ;  /* 0x0000002346237220 */ /* 0x040fe20000400000 */
[--C-:B------:R-:W-:Y:S02]  /*7f00*/  HADD2.F32 R107, -RZ, R108.reuse.H0_H0 ;  /* 0x2000006cff6b7230 */ /* 0x100fe40000004100 */
[C---:B------:R-:W-:Y:S01]  /*7f10*/  FMUL R34, R70.reuse, R38 ;  /* 0x0000002646227220 */ /* 0x040fe20000400000 */
[----:B------:R-:W-:Y:S02]  /*7f20*/  HADD2.F32 R108, -RZ, R108.H1_H1 ;  /* 0x3000006cff6c7230 */ /* 0x000fe40000004100 */
[C---:B------:R-:W-:Y:S01]  /*7f30*/  FFMA R35, R73.reuse, R104, R35 ;  /* 0x0000006849237223 */ /* 0x040fe20000000023 */
[C---:B------:R-:W-:Y:S01]  /*7f40*/  FFMA R32, R73.reuse, R105, R32 ;  /* 0x0000006949207223 */ /* 0x040fe20000000020 */
[C---:B------:R-:W-:Y:S01]  /*7f50*/  FFMA R33, R73.reuse, R106, R33 ;  /* 0x0000006a49217223 */ /* 0x040fe20000000021 */
[----:B------:R-:W-:Y:S01]  /*7f60*/  FFMA R34, R73, R107, R34 ;  /* 0x0000006b49227223 */ /* 0x000fe20000000022 */
[C---:B------:R-:W-:Y:S01]  /*7f70*/  FMUL R39, R70.reuse, R39 ;  /* 0x0000002746277220 */ /* 0x040fe20000400000 */
[----:B------:R-:W-:Y:S01]  /*7f80*/  F2FP.F16.E4M3.UNPACK_B R72, R151.H1 ;  /* 0x00000097ff48723e */ /* 0x000fe200030006ff */
[--C-:B------:R-:W-:Y:S01]  /*7f90*/  HADD2.F32 R111, -RZ, R112.reuse.H0_H0 ;  /* 0x20000070ff6f7230 */ /* 0x100fe20000004100 */
[----:B------:R-:W-:Y:S01]  /*7fa0*/  F2FP.SATFINITE.E4M3.F32.PACK_AB_MERGE_C R159, R35, R30, RZ ;  /* 0x0000001e239f723e */ /* 0x000fe200048070ff */
[C---:B------:R-:W-:Y:S01]  /*7fb0*/  FFMA R39, R73.reuse, R108, R39 ;  /* 0x0000006c49277223 */ /* 0x040fe20000000027 */
[C---:B------:R-:W-:Y:S01]  /*7fc0*/  FFMA R36, R73.reuse, R109, R36 ;  /* 0x0000006d49247223 */ /* 0x040fe20000000024 */
[----:B------:R-:W-:Y:S01]  /*7fd0*/  FFMA R37, R73, R110, R37 ;  /* 0x0000006e49257223 */ /* 0x000fe20000000025 */
[----:B------:R-:W-:Y:S01]  /*7fe0*/  F2FP.SATFINITE.E4M3.F32.PACK_AB_MERGE_C R159, R29, R28, R159 ;  /* 0x0000001c1d9f723e */ /* 0x000fe2000480709f */
[----:B------:R-:W-:Y:S01]  /*7ff0*/  HADD2.F32 R112, -RZ, R112.H1_H1 ;  /* 0x30000070ff707230 */ /* 0x000fe20000004100 */
[----:B------:R-:W-:Y:S01]  /*8000*/  F2FP.SATFINITE.E4M3.F32.PACK_AB_MERGE_C R188, R39, R34, RZ ;  /* 0x0000002227bc723e */ /* 0x000fe200048070ff */
[C---:B------:R-:W-:Y:S01]  /*8010*/  FMUL R38, R70.reuse, R42 ;  /* 0x0000002a46267220 */ /* 0x040fe20000400000 */
[C---:B------:R-:W-:Y:S01]  /*8020*/  FMUL R43, R70.reuse, R43 ;  /* 0x0000002b462b7220 */ /* 0x040fe20000400000 */
[--C-:B------:R-:W-:Y:S01]  /*8030*/  HADD2.F32 R115, -RZ, R116.reuse.H0_H0 ;  /* 0x20000074ff737230 */ /* 0x100fe20000004100 */
[----:B------:R1:W-:Y:S01]  /*8040*/  STS.128 [R192+0x4010], R156 ;  /* 0x0040109cc0007388 */ /* 0x0003e20000000c00 */
[----:B------:R-:W-:Y:S01]  /*8050*/  F2FP.SATFINITE.E4M3.F32.PACK_AB_MERGE_C R188, R33, R32, R188 ;  /* 0x0000002021bc723e */ /* 0x000fe200048070bc */
[C---:B------:R-:W-:Y:S01]  /*8060*/  FFMA R38, R73.reuse, R111, R38 ;  /* 0x0000006f49267223 */ /* 0x040fe20000000026 */
[C---:B------:R-:W-:Y:S01]  /*8070*/  FFMA R43, R73.reuse, R112, R43 ;  /* 0x00000070492b7223 */ /* 0x040fe2000000002b */
[C---:B------:R-:W-:Y:S01]  /*8080*/  FFMA R40, R73.reuse, R113, R40 ;  /* 0x0000007149287223 */ /* 0x040fe20000000028 */
[----:B------:R-:W-:Y:S01]  /*8090*/  FFMA R41, R73, R114, R41 ;  /* 0x0000007249297223 */ /* 0x000fe20000000029 */
[----:B------:R-:W-:Y:S02]  /*80a0*/  HADD2.F32 R116, -RZ, R116.H1_H1 ;  /* 0x30000074ff747230 */ /* 0x000fe40000004100 */
[C---:B------:R-:W-:Y:S01]  /*80b0*/  FMUL R42, R70.reuse, R46 ;  /* 0x0000002e462a7220 */ /* 0x040fe20000400000 */
[----:B------:R-:W-:Y:S01]  /*80c0*/  F2FP.SATFINITE.E4M3.F32.PACK_AB_MERGE_C R189, R43, R38, RZ ;  /* 0x000000262bbd723e */ /* 0x000fe200048070ff */
[----:B------:R-:W-:Y:S01]  /*80d0*/  FMUL R47, R70, R47 ;  /* 0x0000002f462f7220 */ /* 0x000fe20000400000 */
[--C-:B------:R-:W-:Y:S02]  /*80e0*/  HADD2.F32 R119, -RZ, R120.reuse.H0_H0 ;  /* 0x20000078ff777230 */ /* 0x100fe40000004100 */
[----:B------:R-:W-:Y:S01]  /*80f0*/  FFMA R42, R73, R115, R42 ;  /* 0x00000073492a7223 */ /* 0x000fe2000000002a */
[----:B------:R-:W-:Y:S01]  /*8100*/  F2FP.SATFINITE.E4M3.F32.PACK_AB_MERGE_C R189, R37, R36, R189 ;  /* 0x0000002425bd723e */ /* 0x000fe200048070bd */
[C---:B------:R-:W-:Y:S01]  /*8110*/  FFMA R47, R73.reuse, R116, R47 ;  /* 0x00000074492f7223 */ /* 0x040fe2000000002f */
[C---:B------:R-:W-:Y:S01]  /*8120*/  FFMA R44, R73.reuse, R117, R44 ;  /* 0x00000075492c7223 */ /* 0x040fe2000000002c */
[----:B------:R-:W-:Y:S01]  /*8130*/  ISETP.NE.AND P0, PT, R166, RZ, PT ;  /* 0x000000ffa600720c */ /* 0x000fe20003f05270 */
[----:B------:R-:W-:Y:S01]  /*8140*/  FFMA R45, R73, R118, R45 ;  /* 0x00000076492d7223 */ /* 0x000fe2000000002d */
[----:B------:R-:W-:Y:S01]  /*8150*/  HADD2.F32 R120, -RZ, R120.H1_H1 ;  /* 0x30000078ff787230 */ /* 0x000fe20000004100 */
[----:B------:R-:W-:Y:S01]  /*8160*/  F2FP.SATFINITE.E4M3.F32.PACK_AB_MERGE_C R190, R47, R42, RZ ;  /* 0x0000002a2fbe723e */ /* 0x000fe200048070ff */
[C---:B------:R-:W-:Y:S01]  /*8170*/  FMUL R46, R70.reuse, R50 ;  /* 0x00000032462e7220 */ /* 0x040fe20000400000 */
[C---:B------:R-:W-:Y:S01]  /*8180*/  FMUL R51, R70.reuse, R51 ;  /* 0x0000003346337220 */ /* 0x040fe20000400000 */
[--C-:B------:R-:W-:Y:S02]  /*8190*/  HADD2.F32 R123, -RZ, R124.reuse.H0_H0 ;  /* 0x2000007cff7b7230 */ /* 0x100fe40000004100 */
[C---:B------:R-:W-:Y:S01]  /*81a0*/  FMUL R50, R70.reuse, R54 ;  /* 0x0000003646327220 */ /* 0x040fe20000400000 */
[C---:B------:R-:W-:Y:S01]  /*81b0*/  FFMA R46, R73.reuse, R119, R46 ;  /* 0x00000077492e7223 */ /* 0x040fe2000000002e */
[----:B------:R-:W-:Y:S02]  /*81c0*/  HADD2.F32 R124, -RZ, R124.H1_H1 ;  /* 0x3000007cff7c7230 */ /* 0x000fe40000004100 */
[C---:B------:R-:W-:Y:S01]  /*81d0*/  FFMA R51, R73.reuse, R120, R51 ;  /* 0x0000007849337223 */ /* 0x040fe20000000033 */
[C---:B------:R-:W-:Y:S01]  /*81e0*/  FMUL R55, R70.reuse, R55 ;  /* 0x0000003746377220 */ /* 0x040fe20000400000 */
[C---:B------:R-:W-:Y:S01]  /*81f0*/  FFMA R48, R73.reuse, R121, R48 ;  /* 0x0000007949307223 */ /* 0x040fe20000000030 */
[C---:B------:R-:W-:Y:S01]  /*8200*/  FFMA R49, R73.reuse, R122, R49 ;  /* 0x0000007a49317223 */ /* 0x040fe20000000031 */
[--C-:B------:R-:W-:Y:S02]  /*8210*/  HADD2.F32 R127, -RZ, R128.reuse.H0_H0 ;  /* 0x20000080ff7f7230 */ /* 0x100fe40000004100 */
[C---:B------:R-:W-:Y:S01]  /*8220*/  FFMA R50, R73.reuse, R123, R50 ;  /* 0x0000007b49327223 */ /* 0x040fe20000000032 */
[----:B------:R-:W-:Y:S02]  /*8230*/  HADD2.F32 R128, -RZ, R128.H1_H1 ;  /* 0x30000080ff807230 */ /* 0x000fe40000004100 */
[C---:B------:R-:W-:Y:S01]  /*8240*/  FMUL R54, R70.reuse, R58 ;  /* 0x0000003a46367220 */ /* 0x040fe20000400000 */
        /* <DEDUP_REMOVED lines=16> */
[----:B------:R-:W-:Y:S01]  /*8350*/  FFMA R63, R73, R132, R63 ;  /* 0x00000084493f7223 */ /* 0x000fe2000000003f */
[----:B------:R-:W-:Y:S01]  /*8360*/  FMUL R67, R70, R67 ;  /* 0x0000004346437220 */ /* 0x000fe20000400000 */
[----:B------:R-:W-:Y:S01]  /*8370*/  F2FP.SATFINITE.E4M3.F32.PACK_AB_MERGE_C R191, R51, R46, RZ ;  /* 0x0000002e33bf723e */ /* 0x000fe200048070ff */
[C---:B------:R-:W-:Y:S01]  /*8380*/  FFMA R60, R73.reuse, R133, R60 ;  /* 0x00000085493c7223 */ /* 0x040fe2000000003c */
[C---:B------:R-:W-:Y:S01]  /*8390*/  FFMA R61, R73.reuse, R134, R61 ;  /* 0x00000086493d7223 */ /* 0x040fe2000000003d */
[C---:B------:R-:W-:Y:S01]  /*83a0*/  FFMA R62, R73.reuse, R75, R62 ;  /* 0x0000004b493e7223 */ /* 0x040fe2000000003e */
[----:B------:R-:W-:Y:S01]  /*83b0*/  FFMA R67, R73, R72, R67 ;  /* 0x0000004849437223 */ /* 0x000fe20000000043 */
[----:B------:R-:W-:Y:S02]  /*83c0*/  F2FP.SATFINITE.E4M3.F32.PACK_AB_MERGE_C R190, R41, R40, R190 ;  /* 0x0000002829be723e */ /* 0x000fe400048070be */
[----:B------:R-:W-:Y:S02]  /*83d0*/  F2FP.SATFINITE.E4M3.F32.PACK_AB_MERGE_C R191, R45, R44, R191 ;  /* 0x0000002c2dbf723e */ /* 0x000fe400048070bf */
[----:B------:R-:W-:Y:S02]  /*83e0*/  F2FP.SATFINITE.E4M3.F32.PACK_AB_MERGE_C R200, R55, R50, RZ ;  /* 0x0000003237c8723e */ /* 0x000fe400048070ff */
[----:B------:R-:W-:Y:S01]  /*83f0*/  F2FP.SATFINITE.E4M3.F32.PACK_AB_MERGE_C R201, R59, R54, RZ ;  /* 0x000000363bc9723e */ /* 0x000fe200048070ff */
[----:B------:R1:W-:Y:S01]  /*8400*/  STS.128 [R193+0x4020], R188 ;  /* 0x004020bcc1007388 */ /* 0x0003e20000000c00 */
[----:B------:R-:W-:Y:S02]  /*8410*/  F2FP.SATFINITE.E4M3.F32.PACK_AB_MERGE_C R202, R63, R58, RZ ;  /* 0x0000003a3fca723e */ /* 0x000fe400048070ff */
[----:B------:R-:W-:Y:S02]  /*8420*/  F2FP.SATFINITE.E4M3.F32.PACK_AB_MERGE_C R203, R67, R62, RZ ;  /* 0x0000003e43cb723e */ /* 0x000fe400048070ff */
[----:B------:R-:W-:Y:S02]  /*8430*/  F2FP.SATFINITE.E4M3.F32.PACK_AB_MERGE_C R200, R49, R48, R200 ;  /* 0x0000003031c8723e */ /* 0x000fe400048070c8 */
[----:B------:R-:W-:Y:S02]  /*8440*/  F2FP.SATFINITE.E4M3.F32.PACK_AB_MERGE_C R201, R53, R52, R201 ;  /* 0x0000003435c9723e */ /* 0x000fe400048070c9 */
[----:B------:R-:W-:Y:S02]  /*8450*/  F2FP.SATFINITE.E4M3.F32.PACK_AB_MERGE_C R202, R57, R56, R202 ;  /* 0x0000003839ca723e */ /* 0x000fe400048070ca */
[----:B------:R-:W-:Y:S02]  /*8460*/  F2FP.SATFINITE.E4M3.F32.PACK_AB_MERGE_C R203, R61, R60, R203 ;  /* 0x0000003c3dcb723e */ /* 0x000fe400048070cb */
[----:B------:R-:W-:Y:S02]  /*8470*/  LEA R199, R160, UR50, 0x3 ;  /* 0x00000032a0c77c11 */ /* 0x000fe4000f8e18ff */
[----:B------:R-:W-:Y:S01]  /*8480*/  @P6 SHF.L.U32 R206, R135, 0x1f, RZ ;  /* 0x0000001f87ce6819 */ /* 0x000fe200000006ff */
[----:B------:R1:W-:Y:S01]  /*8490*/  STS.128 [R194+0x4010], R200 ;  /* 0x004010c8c2007388 */ /* 0x0003e20000000c00 */
[----:B------:R-:W-:Y:S01]  /*84a0*/  @!PT LDS RZ, [RZ] ;  /* 0x00000000fffff984 */ /* 0x000fe20000000800 */
[----:B------:R-:W-:Y:S01]  /*84b0*/  @!PT LDS RZ, [RZ] ;  /* 0x00000000fffff984 */ /* 0x000fe20000000800 */
[----:B------:R-:W-:Y:S01]  /*84c0*/  @!PT LDS RZ, [RZ] ;  /* 0x00000000fffff984 */ /* 0x000fe20000000800 */
[----:B------:R-:W-:Y:S01]  /*84d0*/  @!PT LDS RZ, [RZ] ;  /* 0x00000000fffff984 */ /* 0x000fe20000000800 */
[----:B------:R2:W-:Y:S07]  /*84e0*/  MEMBAR.ALL.CTA ;  /* 0x0000000000007992 */ /* 0x0005ee0000008000 */
[----:B--2---:R-:W2:Y:S02]  /*84f0*/  FENCE.VIEW.ASYNC.S ;  /* 0x00000000000073c6 */ /* 0x004ea40000000000 */
[----:B--2---:R-:W-:Y:S06]  /*8500*/  BAR.SYNC.DEFER_BLOCKING 0x1, 0x80 ;  /* 0x0042000000007b1d */ /* 0x004fec0000010000 */
[----:B------:R-:W-:Y:S05]  /*8510*/  @P0 BRA `(.L_x_120) ;  /* 0x0000000000340947 */ /* 0x000fea0003800000 */
[----:B------:R-:W2:Y:S01]  /*8520*/  LDCU.64 UR6, c[0x0][0x348] ;  /* 0x00006900ff0677ac */ /* 0x000ea20008000a00 */
[----:B------:R-:W-:Y:S02]  /*8530*/  R2UR UR42, R186 ;  /* 0x00000000ba2a72ca */ /* 0x000fe400000e0000 */
[----:B------:R-:W-:Y:S01]  /*8540*/  R2UR UR43, R185 ;  /* 0x00000000b92b72ca */ /* 0x000fe200000e0000 */
[----:B------:R-:W-:Y:S01]  /*8550*/  UIADD3 UR4, UPT, UPT, UR50, 0x4200, URZ ;  /* 0x0000420032047890 */ /* 0x000fe2000fffe0ff */
[----:B------:R-:W-:Y:S02]  /*8560*/  R2UR UR44, R183 ;  /* 0x00000000b72c72ca */ /* 0x000fe400000e0000 */
[----:B------:R-:W-:Y:S03]  /*8570*/  R2UR UR45, R184 ;  /* 0x00000000b82d72ca */ /* 0x000fe600000e0000 */
[----:B------:R-:W-:Y:S05]  /*8580*/  IMAD.U32 R182, RZ, RZ, UR4 ;  /* 0x00000004ffb67e24 */ /* 0x000fea000f8e00ff */
[----:B------:R-:W-:Y:S01]  /*8590*/  R2UR UR40, R182 ;  /* 0x00000000b62872ca */ /* 0x000fe200000e0000 */
[----:B--2---:R-:W-:Y:S04]  /*85a0*/  UIADD3 UR4, UP0, UPT, UR6, 0x780, URZ ;  /* 0x0000078006047890 */ /* 0x004fe8000ff1e0ff */
[----:B------:R-:W-:Y:S09]  /*85b0*/  UIADD3.X UR5, UPT, UPT, URZ, UR7, URZ, UP0, !UPT ;  /* 0x00000007ff057290 */ /* 0x000ff200087fe4ff */
[----:B------:R2:W-:Y:S01]  /*85c0*/  UTMASTG.5D.IM2COL [UR40], [UR4] ;  /* 0x00000028040073b5 */ /* 0x0005e20008060000 */
[----:B------:R0:W-:Y:S01]  /*85d0*/  UTMACMDFLUSH ;  /* 0x00000000000079b7 */ /* 0x0001e20000000000 */
[----:B--2---:R-:W-:Y:S04]  /*85e0*/  DEPBAR.LE SB0, 0x1 ;  /* 0x000080400000791a */ /* 0x004fe80000000000 */
.L_x_120:
[----:B------:R-:W-:Y:S05]  /*85f0*/  BSYNC.RECONVERGENT B0 ;  /* 0x0000000000007941 */ /* 0x000fea0003800200 */
.L_x_119:
[----:B------:R-:W-:Y:S06]  /*8600*/  BAR.SYNC.DEFER_BLOCKING 0x1, 0x80 ;  /* 0x0042000000007b1d */ /* 0x000fec0000010000 */
[----:B------:R-:W2:Y:S01]  /*8610*/  @P6 SYNCS.PHASECHK.TRANS64.TRYWAIT P0, [R199+URZ+0x100], R206 ;  /* 0x000100cec70065a7 */ /* 0x000ea200080011ff */
[----:B------:R-:W-:Y:S01]  /*8620*/  BSSY B1, `(.L_x_121) ;  /* 0x0000023000017945 */ /* 0x000fe20003800000 */
[----:B--2---:R-:W-:Y:S03]  /*8630*/  @P6 SEL R195, RZ, 0x1, !P0 ;  /* 0x00000001ffc36807 */ /* 0x004fe60004000000 */
[----:B------:R-:W-:Y:S05]  /*8640*/  @!P6 BRA `(.L_x_122) ;  /* 0x000000000080e947 */ /* 0x000fea0003800000 */
[----:B------:R-:W-:Y:S01]  /*8650*/  ISETP.NE.AND P1, PT, R196, RZ, PT ;  /* 0x000000ffc400720c */ /* 0x000fe20003f25270 */
[----:B------:R-:W2:Y:S01]  /*8660*/  S2R R0, SR_CgaCtaId ;  /* 0x0000000000007919 */ /* 0x000ea20000008800 */
[----:B------:R-:W-:Y:S01]  /*8670*/  ISETP.NE.AND P0, PT, R195, RZ, PT ;  /* 0x000000ffc300720c */ /* 0x000fe20003f05270 */
[----:B------:R-:W-:Y:S10]  /*8680*/  BSSY B0, `(.L_x_123) ;  /* 0x0000009000007945 */ /* 0x000ff40003800000 */
[----:B------:R-:W-:Y:S04]  /*8690*/  @P1 IMAD R3, R160, 0x2000, R181 ;  /* 0x00002000a0031824 */ /* 0x000fe800078e02b5 */
[C---:B------:R-:W-:Y:S01]  /*86a0*/  @P1 IMAD.IADD R198, R3.reuse, 0x1, R198 ;  /* 0x0000000103c61824 */ /* 0x040fe200078e02c6 */
[----:B------:R-:W-:Y:S03]  /*86b0*/  @P1 IADD3 R204, PT, PT, R3, R204, RZ ;  /* 0x000000cc03cc1210 */ /* 0x000fe60007ffe0ff */
[----:B------:R-:W-:Y:S01]  /*86c0*/  @P1 IMAD.IADD R197, R197, 0x1, R198 ;  /* 0x00000001c5c51824 */ /* 0x000fe200078e02c6 */
[----:B------:R-:W-:Y:S06]  /*86d0*/  @P0 BRA `(.L_x_124) ;  /* 0x00000000000c0947 */ /* 0x000fec0003800000 */
[----:B------:R-:W-:Y:S04]  /*86e0*/  SHF.L.U32 R2, R135, 0x1f, RZ ;  /* 0x0000001f87027819 */ /* 0x000fe800000006ff */
[----:B------:R-:W3:Y:S02]  /*86f0*/  SYNCS.PHASECHK.TRANS64.TRYWAIT P0, [R199+URZ+0x100], R2 ;  /* 0x00010002c70075a7 */ /* 0x000ee400080011ff */
[----:B---3--:R-:W-:Y:S05]  /*8700*/  @!P0 BRA `(.L_x_125) ;  /* 0x0000002000d08947 */ /* 0x008fea0003800000 */
.L_x_124:
[----:B------:R-:W-:Y:S05]  /*8710*/  BSYNC B0 ;  /* 0x0000000000007941 */ /* 0x000fea0003800000 */
.L_x_123:
[----:B------:R-:W-:Y:S01]  /*8720*/  ISETP.NE.AND P0, PT, R196, RZ, PT ;  /* 0x000000ffc400720c */ /* 0x000fe20003f05270 */
[----:B---3--:R-:W-:Y:S02]  /*8730*/  VIADD R199, R199, 0x110 ;  /* 0x00000110c7c77836 */ /* 0x008fe40000000000 */
[----:B------:R-:W-:Y:S03]  /*8740*/  VIADD R160, R160, 0x1 ;  /* 0x00000001a0a07836 */ /* 0x000fe60000000000 */
[----:B--2---:R-:W-:Y:S07]  /*8750*/  PRMT R0, R0, 0x654, R199 ;  /* 0x0000065400007816 */ /* 0x004fee00000000c7 */
        /* <DEDUP_REMOVED lines=11> */
[----:B------:R-:W-:Y:S01]  /*8810*/  SEL R160, R160, RZ, P0 ;  /* 0x000000ffa0a07207 */ /* 0x000fe20000000000 */
[----:B-----5:R5:W-:Y:S02]  /*8820*/  SYNCS.ARRIVE.TRANS64.RED.A1T0 RZ, [R0+URZ], RZ ;  /* 0x000000ff00ff79a7 */ /* 0x020be400081004ff */
[----:B-----5:R-:W-:Y:S04]  /*8830*/  SEL R0, RZ, 0x1, P0 ;  /* 0x00000001ff007807 */ /* 0x020fe80000000000 */
[----:B--234-:R-:W-:Y:S02]  /*8840*/  LOP3.LUT R135, R135, R0, RZ, 0x3c, !PT ;  /* 0x0000000087877212 */ /* 0x01cfe400078e3cff */
.L_x_122:
[----:B------:R-:W-:Y:S05]  /*8850*/  BSYNC B1 ;  /* 0x0000000000017941 */ /* 0x000fea0003800000 */
.L_x_121:
[----:B------:R-:W-:Y:S05]  /*8860*/  VIADD R3, R71, 0x40 ;  /* 0x0000004047037836 */ /* 0x000fea0000000000 */
[----:B------:R-:W-:Y:S04]  /*8870*/  SHF.R.U32.HI R3, RZ, 0x15, R3 ;  /* 0x00000015ff037819 */ /* 0x000fe80000011603 */
[----:B------:R-:W-:Y:S11]  /*8880*/  LOP3.LUT P0, RZ, R3, 0x3, R168, 0x48, !PT ;  /* 0x0000000303ff7812 */ /* 0x000ff600078048a8 */
[----:B------:R-:W-:Y:S02]  /*8890*/  @!UPT UIADD3 URZ, UPT, UPT, URZ, URZ, URZ ;  /* 0x000000fffffff290 */ /* 0x000fe4000fffe0ff */
[----:B------:R-:W-:Y:S05]  /*88a0*/  @!P0 BRA `(.L_x_126) ;  /* 0x0000000000408947 */ /* 0x000fea0003800000 */
[----:B------:R-:W2:Y:S01]  /*88b0*/  LDCU.64 UR8, c[0x4][0x70] ;  /* 0x01000e00ff0877ac */ /* 0x000ea20008000a00 */
[----:B------:R-:W-:Y:S01]  /*88c0*/  MOV R3, 0x0 ;  /* 0x0000000000037802 */ /* 0x000fe20000000f00 */
[----:B------:R-:W-:Y:S02]  /*88d0*/  HFMA2 R12, -RZ, RZ, 0, 5.9604644775390625e-08 ;  /* 0x00000001ff0c7431 */ /* 0x000fe400000001ff */
[----:B------:R-:W-:Y:S02]  /*88e0*/  IMAD.MOV.U32 R8, RZ, RZ, 0x192 ;  /* 0x00000192ff087424 */ /* 0x000fe400078e00ff */
[----:B------:R-:W-:Y:S01]  /*88f0*/  IMAD.MOV.U32 R13, RZ, RZ, RZ ;  /* 0x000000ffff0d7224 */ /* 0x000fe200078e00ff */
[----:B------:R-:W3:Y:S01]  /*8900*/  LDCU.64 UR6, c[0x4][0x78] ;  /* 0x01000f00ff0677ac */ /* 0x000ee20008000a00 */
[----:B------:R-:W4:Y:S01]  /*8910*/  LDC.64 R2, c[0x4][R3] ;  /* 0x0100000003027b82 */ /* 0x000f220000000a00 */
[----:B------:R-:W5:Y:S01]  /*8920*/  LDCU.64 UR4, c[0x4][0x10] ;  /* 0x01000200ff0477ac */ /* 0x000f620008000a00 */
[----:B--2---:R-:W-:Y:S01]  /*8930*/  MOV R5, UR9 ;  /* 0x0000000900057c02 */ /* 0x004fe20008000f00 */
[----:B------:R-:W-:Y:S01]  /*8940*/  IMAD.U32 R4, RZ, RZ, UR8 ;  /* 0x00000008ff047e24 */ /* 0x000fe2000f8e00ff */
[----:B---3--:R-:W-:Y:S01]  /*8950*/  MOV R7, UR7 ;  /* 0x0000000700077c02 */ /* 0x008fe20008000f00 */
[----:B------:R-:W-:Y:S01]  /*8960*/  IMAD.U32 R6, RZ, RZ, UR6 ;  /* 0x00000006ff067e24 */ /* 0x000fe2000f8e00ff */
[----:B-----5:R-:W-:Y:S01]  /*8970*/  MOV R11, UR5 ;  /* 0x00000005000b7c02 */ /* 0x020fe20008000f00 */
[----:B------:R-:W-:Y:S02]  /*8980*/  IMAD.U32 R10, RZ, RZ, UR4 ;  /* 0x00000004ff0a7e24 */ /* 0x000fe4000f8e00ff */
[----:B------:R-:W-:Y:S07]  /*8990*/  LEPC R20, `(.L_x_126) ;  /* 0x000000001014794e */ /* 0x000fee0000000000 */
[----:B-1--4-:R-:W-:Y:S05]  /*89a0*/  CALL.ABS.NOINC R2 ;  /* 0x0000000002007343 */ /* 0x012fea0003c00000 */
.L_x_126:
[----:B------:R-:W-:Y:S01]  /*89b0*/  ISETP.NE.AND P0, PT, R166, RZ, PT ;  /* 0x000000ffa600720c */ /* 0x000fe20003f05270 */
[----:B------:R-:W-:Y:S05]  /*89c0*/  WARPSYNC.ALL ;  /* 0x0000000000007948 */ /* 0x000fea0003800000 */
[----:B------:R-:W-:Y:S01]  /*89d0*/  R2UR UR4, R71 ;  /* 0x00000000470472ca */ /* 0x000fe200000e0000 */
[----:B------:R-:W-:Y:S01]  /*89e0*/  BSSY.RECONVERGENT B0, `(.L_x_127) ;  /* 0x000011f000007945 */ /* 0x000fe20003800200 */
[----:B------:R-:W-:Y:S02]  /*89f0*/  F2FP.F16.E4M3.UNPACK_B R11, R137 ;  /* 0x00000089ff0b723e */ /* 0x000fe400020006ff */
[----:B------:R-:W-:Y:S02]  /*8a00*/  F2FP.F16.E4M3.UNPACK_B R10, R138 ;  /* 0x0000008aff0a723e */ /* 0x000fe400020006ff */
[----:B------:R-:W-:Y:S01]  /*8a10*/  F2FP.F16.E4M3.UNPACK_B R9, R139 ;  /* 0x0000008bff09723e */ /* 0x000fe200020006ff */
[--C-:B------:R-:W-:Y:S01]  /*8a20*/  HADD2.F32 R74, -RZ, R11.reuse.H0_H0 ;  /* 0x2000000bff4a7230 */ /* 0x100fe20000004100 */
[----:B------:R-:W-:Y:S01]  /*8a30*/  F2FP.F16.E4M3.UNPACK_B R8, R140 ;  /* 0x0000008cff08723e */ /* 0x000fe200020006ff */
[----:B------:R-:W-:Y:S01]  /*8a40*/  HADD2.F32 R76, -RZ, R11.H1_H1 ;  /* 0x3000000bff4c7230 */ /* 0x000fe20000004100 */
[----:B------:R-:W-:Y:S01]  /*8a50*/  F2FP.F16.E4M3.UNPACK_B R7, R141 ;  /* 0x0000008dff07723e */ /* 0x000fe200020006ff */
[--C-:B------:R-:W-:Y:S01]  /*8a60*/  HADD2.F32 R77, -RZ, R10.reuse.H0_H0 ;  /* 0x2000000aff4d7230 */ /* 0x100fe20000004100 */
[----:B------:R-:W-:Y:S01]  /*8a70*/  F2FP.F16.E4M3.UNPACK_B R6, R142 ;  /* 0x0000008eff06723e */ /* 0x000fe200020006ff */
[----:B------:R-:W-:Y:S01]  /*8a80*/  HADD2.F32 R80, -RZ, R10.H1_H1 ;  /* 0x3000000aff507230 */ /* 0x000fe20000004100 */
[----:B------:R-:W-:Y:S01]  /*8a90*/  F2FP.F16.E4M3.UNPACK_B R5, R143 ;  /* 0x0000008fff05723e */ /* 0x000fe200020006ff */
[--C-:B------:R-:W-:Y:S01]  /*8aa0*/  HADD2.F32 R81, -RZ, R9.reuse.H0_H0 ;  /* 0x20000009ff517230 */ /* 0x100fe20000004100 */
[----:B-1----:R-:W-:Y:S01]  /*8ab0*/  F2FP.F16.E4M3.UNPACK_B R4, R144 ;  /* 0x00000090ff04723e */ /* 0x002fe200020006ff */
[----:B------:R-:W-:Y:S01]  /*8ac0*/  HADD2.F32 R83, -RZ, R9.H1_H1 ;  /* 0x30000009ff537230 */ /* 0x000fe20000004100 */
[-C--:B------:R-:W-:Y:S01]  /*8ad0*/  F2FP.F16.E4M3.UNPACK_B R2, R136.reuse ;  /* 0x00000088ff02723e */ /* 0x080fe200020006ff */
[--C-:B------:R-:W-:Y:S01]  /*8ae0*/  HADD2.F32 R86, -RZ, R8.reuse.H0_H0 ;  /* 0x20000008ff567230 */ /* 0x100fe20000004100 */
[----:B------:R-:W-:Y:S01]  /*8af0*/  F2FP.F16.E4M3.UNPACK_B R136, R136.H1 ;  /* 0x00000088ff88723e */ /* 0x000fe200030006ff */
[----:B------:R-:W-:Y:S01]  /*8b00*/  HADD2.F32 R87, -RZ, R8.H1_H1 ;  /* 0x30000008ff577230 */ /* 0x000fe20000004100 */
[----:B------:R-:W-:Y:S01]  /*8b10*/  F2FP.F16.E4M3.UNPACK_B R137, R137.H1 ;  /* 0x00000089ff89723e */ /* 0x000fe200030006ff */
[--C-:B------:R-:W-:Y:S01]  /*8b20*/  HADD2.F32 R90, -RZ, R7.reuse.H0_H0 ;  /* 0x20000007ff5a7230 */ /* 0x100fe20000004100 */
[----:B------:R-:W-:Y:S01]  /*8b30*/  F2FP.F16.E4M3.UNPACK_B R138, R138.H1 ;  /* 0x0000008aff8a723e */ /* 0x000fe200030006ff */
[----:B------:R-:W-:Y:S01]  /*8b40*/  HADD2.F32 R91, -RZ, R7.H1_H1 ;  /* 0x30000007ff5b7230 */ /* 0x000fe20000004100 */
[----:B------:R-:W-:Y:S01]  /*8b50*/  F2FP.F16.E4M3.UNPACK_B R139, R139.H1 ;  /* 0x0000008bff8b723e */ /* 0x000fe200030006ff */
[--C-:B------:R-:W-:Y:S01]  /*8b60*/  HADD2.F32 R94, -RZ, R6.reuse.H0_H0 ;  /* 0x20000006ff5e7230 */ /* 0x100fe20000004100 */
[----:B------:R-:W-:Y:S01]  /*8b70*/  IADD3 R187, PT, PT, R187, 0x150, RZ ;  /* 0x00000150bbbb7810 */ /* 0x000fe20007ffe0ff */
[----:B------:R-:W-:Y:S01]  /*8b80*/  HADD2.F32 R95, -RZ, R6.H1_H1 ;  /* 0x30000006ff5f7230 */ /* 0x000fe20000004100 */
[----:B------:R-:W-:Y:S01]  /*8b90*/  F2FP.F16.E4M3.UNPACK_B R107, R145 ;  /* 0x00000091ff6b723e */ /* 0x000fe200020006ff */
[--C-:B------:R-:W-:Y:S01]  /*8ba0*/  HADD2.F32 R98, -RZ, R5.reuse.H0_H0 ;  /* 0x20000005ff627230 */ /* 0x100fe20000004100 */
[----:B------:R-:W-:Y:S01]  /*8bb0*/  LOP3.LUT R187, R187, 0xfefffff8, RZ, 0xc0, !PT ;  /* 0xfefffff8bbbb7812 */ /* 0x000fe200078ec0ff */
[----:B------:R-:W-:Y:S01]  /*8bc0*/  HADD2.F32 R99, -RZ, R5.H1_H1 ;  /* 0x30000005ff637230 */ /* 0x000fe20000004100 */
[----:B------:R-:W-:Y:S01]  /*8bd0*/  F2FP.F16.E4M3.UNPACK_B R111, R146 ;  /* 0x00000092ff6f723e */ /* 0x000fe200020006ff */
[--C-:B------:R-:W-:Y:S01]  /*8be0*/  HADD2.F32 R102, -RZ, R4.reuse.H0_H0 ;  /* 0x20000004ff667230 */ /* 0x100fe20000004100 */
[----:B------:R-:W-:Y:S01]  /*8bf0*/  F2FP.F16.E4M3.UNPACK_B R115, R147 ;  /* 0x00000093ff73723e */ /* 0x000fe200020006ff */
[----:B------:R-:W-:Y:S01]  /*8c00*/  HADD2.F32 R103, -RZ, R4.H1_H1 ;  /* 0x30000004ff677230 */ /* 0x000fe20000004100 */
[----:B------:R-:W-:Y:S01]  /*8c10*/  F2FP.F16.E4M3.UNPACK_B R119, R148 ;  /* 0x00000094ff77723e */ /* 0x000fe200020006ff */
[----:B------:R-:W1:Y:S01]  /*8c20*/  LDTM.x64 R4, tmem[UR4+0x40] ;  /* 0x00004004000479ee */ /* 0x000e620008340000 */
[--C-:B------:R-:W-:Y:S01]  /*8c30*/  HADD2.F32 R0, -RZ, R2.reuse.H0_H0 ;  /* 0x20000002ff007230 */ /* 0x100fe20000004100 */
[----:B------:R-:W-:Y:S01]  /*8c40*/  NOP ;  /* 0x0000000000007918 */ /* 0x000fe20000000000 */
[----:B-1----:R1:W-:Y:S01]  /*8c50*/  SYNCS.ARRIVE.TRANS64.RED.A1T0 RZ, [R187+URZ], RZ ;  /* 0x000000ffbbff79a7 */ /* 0x0023e200081004ff */
[----:B------:R-:W-:Y:S01]  /*8c60*/  HADD2.F32 R2, -RZ, R2.H1_H1 ;  /* 0x30000002ff027230 */ /* 0x000fe20000004100 */
[----:B------:R-:W-:Y:S01]  /*8c70*/  F2FP.F16.E4M3.UNPACK_B R123, R149 ;  /* 0x00000095ff7b723e */ /* 0x000fe200020006ff */
[----:B------:R-:W-:Y:S01]  /*8c80*/  HADD2.F32 R78, -RZ, R137.H1_H1 ;  /* 0x30000089ff4e7230 */ /* 0x000fe20000004100 */
[----:B------:R-:W-:Y:S01]  /*8c90*/  F2FP.F16.E4M3.UNPACK_B R127, R150 ;  /* 0x00000096ff7f723e */ /* 0x000fe200020006ff */
[--C-:B------:R-:W-:Y:S01]  /*8ca0*/  HADD2.F32 R106, -RZ, R107.reuse.H0_H0 ;  /* 0x2000006bff6a7230 */ /* 0x100fe20000004100 */
[----:B------:R-:W-:Y:S01]  /*8cb0*/  F2FP.F16.E4M3.UNPACK_B R130, R151 ;  /* 0x00000097ff82723e */ /* 0x000fe200020006ff */
[----:B------:R-:W-:Y:S01]  /*8cc0*/  HADD2.F32 R107, -RZ, R107.H1_H1 ;  /* 0x3000006bff6b7230 */ /* 0x000fe20000004100 */
[----:B------:R-:W-:Y:S01]  /*8cd0*/  F2FP.F16.E4M3.UNPACK_B R140, R140.H1 ;  /* 0x0000008cff8c723e */ /* 0x000fe200030006ff */
        /* <DEDUP_REMOVED lines=12> */
[C---:B------:R-:W-:Y:S01]  /*8da0*/  FMUL R4, R70.reuse, R4 ;  /* 0x0000000446047220 */ /* 0x040fe20000400000 */
[C---:B------:R-:W-:Y:S01]  /*8db0*/  FMUL R5, R70.reuse, R5 ;  /* 0x0000000546057220 */ /* 0x040fe20000400000 */
[--C-:B------:R-:W-:Y:S02]  /*8dc0*/  HADD2.F32 R3, -RZ, R136.reuse.H0_H0 ;  /* 0x20000088ff037230 */ /* 0x100fe40000004100 */
        /* <DEDUP_REMOVED lines=9> */
[----:B------:R-:W-:Y:S02]  /*8e60*/  HADD2.F32 R122, -RZ, R123.H0_H0 ;  /* 0x2000007bff7a7230 */ /* 0x000fe40000004100 */
[C---:B------:R-:W-:Y:S01]  /*8e70*/  FMUL R6, R70.reuse, R6 ;  /* 0x0000000646067220 */ /* 0x040fe20000400000 */
[----:B------:R-:W-:Y:S02]  /*8e80*/  HADD2.F32 R72, -RZ, R136.H1_H1 ;  /* 0x30000088ff487230 */ /* 0x000fe40000004100 */
[C---:B------:R-:W-:Y:S01]  /*8e90*/  FMUL R7, R70.reuse, R7 ;  /* 0x0000000746077220 */ /* 0x040fe20000400000 */
[----:B------:R-:W-:Y:S02]  /*8ea0*/  HADD2.F32 R75, -RZ, R137.H0_H0 ;  /* 0x20000089ff4b7230 */ /* 0x000fe40000004100 */
[C---:B------:R-:W-:Y:S01]  /*8eb0*/  FFMA R6, R73.reuse, R3, R6 ;  /* 0x0000000349067223 */ /* 0x040fe20000000006 */
[----:B------:R-:W-:Y:S02]  /*8ec0*/  HADD2.F32 R123, -RZ, R123.H1_H1 ;  /* 0x3000007bff7b7230 */ /* 0x000fe40000004100 */
[C---:B------:R-:W-:Y:S01]  /*8ed0*/  FFMA R7, R73.reuse, R72, R7 ;  /* 0x0000004849077223 */ /* 0x040fe20000000007 */
[C---:B------:R-:W-:Y:S01]  /*8ee0*/  FFMA R8, R73.reuse, R74, R8 ;  /* 0x0000004a49087223 */ /* 0x040fe20000000008 */
[----:B------:R-:W-:Y:S01]  /*8ef0*/  FFMA R9, R73, R76, R9 ;  /* 0x0000004c49097223 */ /* 0x000fe20000000009 */
[--C-:B------:R-:W-:Y:S02]  /*8f00*/  HADD2.F32 R126, -RZ, R127.reuse.H0_H0 ;  /* 0x2000007fff7e7230 */ /* 0x100fe40000004100 */
[C---:B------:R-:W-:Y:S01]  /*8f10*/  FMUL R10, R70.reuse, R10 ;  /* 0x0000000a460a7220 */ /* 0x040fe20000400000 */
[----:B------:R-:W-:Y:S01]  /*8f20*/  F2FP.SATFINITE.E4M3.F32.PACK_AB_MERGE_C R76, R7, R6, RZ ;  /* 0x00000006074c723e */ /* 0x000fe200048070ff */
[C---:B------:R-:W-:Y:S01]  /*8f30*/  FMUL R7, R70.reuse, R20 ;  /* 0x0000001446077220 */ /* 0x040fe20000400000 */
[----:B------:R-:W-:Y:S02]  /*8f40*/  HADD2.F32 R127, -RZ, R127.H1_H1 ;  /* 0x3000007fff7f7230 */ /* 0x000fe40000004100 */
[C---:B------:R-:W-:Y:S01]  /*8f50*/  FFMA R10, R73.reuse, R75, R10 ;  /* 0x0000004b490a7223 */ /* 0x040fe2000000000a */
[----:B------:R-:W-:Y:S02]  /*8f60*/  HADD2.F32 R72, -RZ, R130.H0_H0 ;  /* 0x20000082ff487230 */ /* 0x000fe40000004100 */
        /* <DEDUP_REMOVED lines=8> */
[----:B------:R-:W-:Y:S01]  /*8ff0*/  HADD2.F32 R75, -RZ, R130.H1_H1 ;  /* 0x30000082ff4b7230 */ /* 0x000fe20000004100 */
[----:B------:R-:W-:Y:S01]  /*9000*/  F2FP.SATFINITE.E4M3.F32.PACK_AB_MERGE_C R78, R11, R10, RZ ;  /* 0x0000000a0b4e723e */ /* 0x000fe200048070ff */
[C---:B------:R-:W-:Y:S01]  /*9010*/  FMUL R10, R70.reuse, R21 ;  /* 0x00000015460a7220 */ /* 0x040fe20000400000 */
[C---:B------:R-:W-:Y:S01]  /*9020*/  FMUL R21, R70.reuse, R28 ;  /* 0x0000001c46157220 */ /* 0x040fe20000400000 */
        /* <DEDUP_REMOVED lines=9> */
[----:B------:R-:W-:Y:S01]  /*90c0*/  F2FP.SATFINITE.E4M3.F32.PACK_AB_MERGE_C R14, R15, R14, RZ ;  /* 0x0000000e0f0e723e */ /* 0x000fe200048070ff */
        /* <DEDUP_REMOVED lines=8> */
[C---:B------:R-:W-:Y:S01]  /*9150*/  FFMA R11, R73.reuse, R88, R11 ;  /* 0x00000058490b7223 */ /* 0x040fe2000000000b */
[----:B------:R-:W-:Y:S01]  /*9160*/  FMUL R22, R70, R29 ;  /* 0x0000001d46167220 */ /* 0x000fe20000400000 */
        /* <DEDUP_REMOVED lines=13> */
[----:B------:R-:W-:Y:S01]  /*9240*/  FMUL R20, R70, R27 ;  /* 0x0000001b46147220 */ /* 0x000fe20000400000 */
[--C-:B------:R-:W-:Y:S01]  /*9250*/  HADD2.F32 R96, -RZ, R142.reuse.H0_H0 ;  /* 0x2000008eff607230 */ /* 0x100fe20000004100 */
[----:B------:R-:W-:Y:S01]  /*9260*/  F2FP.SATFINITE.E4M3.F32.PACK_AB_MERGE_C R16, R10, R7, R16 ;  /* 0x000000070a10723e */ /* 0x000fe20004807010 */
[----:B------:R-:W-:Y:S02]  /*9270*/  HADD2.F32 R97, -RZ, R142.H1_H1 ;  /* 0x3000008eff617230 */ /* 0x000fe40000004100 */
[C---:B------:R-:W-:Y:S01]  /*9280*/  FFMA R20, R73.reuse, R93, R20 ;  /* 0x0000005d49147223 */ /* 0x040fe20000000014 */
[C---:B------:R-:W-:Y:S01]  /*9290*/  FFMA R21, R73.reuse, R94, R21 ;  /* 0x0000005e49157223 */ /* 0x040fe20000000015 */
[C---:B------:R-:W-:Y:S01]  /*92a0*/  FFMA R22, R73.reuse, R95, R22 ;  /* 0x0000005f49167223 */ /* 0x040fe20000000016 */
[C---:B------:R-:W-:Y:S01]  /*92b0*/  FMUL R23, R70.reuse, R30 ;  /* 0x0000001e46177220 */ /* 0x040fe20000400000 */
[----:B------:R-:W-:Y:S01]  /*92c0*/  FMUL R30, R70, R37 ;  /* 0x00000025461e7220 */ /* 0x000fe20000400000 */
[----:B------:R-:W-:Y:S01]  /*92d0*/  F2FP.SATFINITE.E4M3.F32.PACK_AB_MERGE_C R19, R20, R19, RZ ;  /* 0x000000131413723e */ /* 0x000fe200048070ff */
[C---:B------:R-:W-:Y:S01]  /*92e0*/  FMUL R37, R70.reuse, R44 ;  /* 0x0000002c46257220 */ /* 0x040fe20000400000 */
[C---:B------:R-:W-:Y:S01]  /*92f0*/  FFMA R23, R73.reuse, R96, R23 ;  /* 0x0000006049177223 */ /* 0x040fe20000000017 */
        /* <DEDUP_REMOVED lines=20> */
[----:B------:R-:W-:Y:S01]  /*9440*/  F2FP.F16.E4M3.UNPACK_B R147, R147.H1 ;  /* 0x00000093ff93723e */ /* 0x000fe200030006ff */
[----:B------:R-:W-:Y:S01]  /*9450*/  FMUL R38, R70, R45 ;  /* 0x0000002d46267220 */ /* 0x000fe20000400000 */
[----:B------:R-:W-:Y:S01]  /*9460*/  F2FP.SATFINITE.E4M3.F32.PACK_AB_MERGE_C R19, R28, R27, RZ ;  /* 0x0000001b1c13723e */ /* 0x000fe200048070ff */
[----:B------:R-:W-:Y:S01]  /*9470*/  FFMA R31, R73, R104, R31 ;  /* 0x00000068491f7223 */ /* 0x000fe2000000001f */
[C---:B------:R-:W-:Y:S01]  /*9480*/  FMUL R45, R70.reuse, R52 ;  /* 0x00000034462d7220 */ /* 0x040fe20000400000 */
[C---:B------:R-:W-:Y:S01]  /*9490*/  FMUL R52, R70.reuse, R59 ;  /* 0x0000003b46347220 */ /* 0x040fe20000400000 */
[----:B------:R-:W-:Y:S01]  /*94a0*/  F2FP.F16.E4M3.UNPACK_B R148, R148.H1 ;  /* 0x00000094ff94723e */ /* 0x000fe200030006ff */
[C---:B------:R-:W-:Y:S01]  /*94b0*/  FMUL R59, R70.reuse, R66 ;  /* 0x00000042463b7220 */ /* 0x040fe20000400000 */
[----:B------:R-:W-:Y:S01]  /*94c0*/  F2FP.SATFINITE.E4M3.F32.PACK_AB_MERGE_C R66, R13, R12, R14 ;  /* 0x0000000c0d42723e */ /* 0x000fe2000480700e */
        /* <DEDUP_REMOVED lines=11> */
[C---:B------:R-:W-:Y:S01]  /*9580*/  FFMA R35, R73.reuse, R108, R35 ;  /* 0x0000006c49237223 */ /* 0x040fe20000000023 */
[C---:B------:R-:W-:Y:S01]  /*9590*/  FMUL R36, R70.reuse, R43 ;  /* 0x0000002b46247220 */ /* 0x040fe20000400000 */
[--C-:B------:R-:W-:Y:S02]  /*95a0*/  HADD2.F32 R112, -RZ, R146.reuse.H0_H0 ;  /* 0x20000092ff707230 */ /* 0x100fe40000004100 */
[C---:B------:R-:W-:Y:S01]  /*95b0*/  FMUL R39, R70.reuse, R46 ;  /* 0x0000002e46277220 */ /* 0x040fe20000400000 */
        /* <DEDUP_REMOVED lines=13> */
[C---:B------:R-:W-:Y:S01]  /*9690*/  FMUL R46, R70.reuse, R53 ;  /* 0x00000035462e7220 */ /* 0x040fe20000400000 */
[--C-:B------:R-:W-:Y:S02]  /*96a0*/  HADD2.F32 R120, -RZ, R148.reuse.H0_H0 ;  /* 0x20000094ff787230 */ /* 0x100fe40000004100 */
[C---:B------:R-:W-:Y:S01]  /*96b0*/  FMUL R50, R70.reuse, R57 ;  /* 0x0000003946327220 */ /* 0x040fe20000400000 */
[C---:B------:R-:W-:Y:S01]  /*96c0*/  FMUL R51, R70.reuse, R58 ;  /* 0x0000003a46337220 */ /* 0x040fe20000400000 */
[C---:B------:R-:W-:Y:S01]  /*96d0*/  FMUL R53, R70.reuse, R60 ;  /* 0x0000003c46357220 */ /* 0x040fe20000400000 */
[C---:B------:R-:W-:Y:S01]  /*96e0*/  FFMA R43, R73.reuse, R116, R43 ;  /* 0x00000074492b7223 */ /* 0x040fe2000000002b */
[----:B------:R-:W-:Y:S02]  /*96f0*/  HADD2.F32 R121, -RZ, R148.H1_H1 ;  /* 0x30000094ff797230 */ /* 0x000fe40000004100 */
[C---:B------:R-:W-:Y:S01]  /*9700*/  FMUL R47, R70.reuse, R54 ;  /* 0x00000036462f7220 */ /* 0x040fe20000400000 */
[C---:B------:R-:W-:Y:S01]  /*9710*/  FMUL R57, R70.reuse, R64 ;  /* 0x0000004046397220 */ /* 0x040fe20000400000 */
[C---:B------:R-:W-:Y:S01]  /*9720*/  FMUL R58, R70.reuse, R65 ;  /* 0x00000041463a7220 */ /* 0x040fe20000400000 */
[C---:B------:R-:W-:Y:S01]  /*9730*/  FMUL R60, R70.reuse, R67 ;  /* 0x00000043463c7220 */ /* 0x040fe20000400000 */
[----:B------:R-:W-:Y:S01]  /*9740*/  FFMA R44, R73, R117, R44 ;  /* 0x00000075492c7223 */ /* 0x000fe2000000002c */
[C---:B------:R-:W-:Y:S01]  /*9750*/  FMUL R48, R70.reuse, R55 ;  /* 0x0000003746307220 */ /* 0x040fe20000400000 */
[----:B------:R-:W-:Y:S01]  /*9760*/  F2FP.SATFINITE.E4M3.F32.PACK_AB_MERGE_C R64, R5, R4, R76 ;  /* 0x000000040540723e */ /* 0x000fe2000480704c */
[----:B------:R-:W-:Y:S01]  /*9770*/  FFMA R45, R73, R118, R45 ;  /* 0x00000076492d7223 */ /* 0x000fe2000000002d */
[----:B------:R-:W-:Y:S01]  /*9780*/  F2FP.SATFINITE.E4M3.F32.PACK_AB_MERGE_C R65, R9, R8, R78 ;  /* 0x000000080941723e */ /* 0x000fe2000480704e */
[----:B------:R-:W-:Y:S01]  /*9790*/  FMUL R49, R70, R56 ;  /* 0x0000003846317220 */ /* 0x000fe20000400000 */
[----:B------:R-:W-:Y:S01]  /*97a0*/  F2FP.SATFINITE.E4M3.F32.PACK_AB_MERGE_C R67, R2, R0, R3 ;  /* 0x000000000243723e */ /* 0x000fe20004807003 */
[C---:B------:R-:W-:Y:S01]  /*97b0*/  FFMA R46, R73.reuse, R119, R46 ;  /* 0x00000077492e7223 */ /* 0x040fe2000000002e */
[----:B------:R-:W-:Y:S01]  /*97c0*/  F2FP.F16.E4M3.UNPACK_B R150, R150.H1 ;  /* 0x00000096ff96723e */ /* 0x000fe200030006ff */
[--C-:B------:R-:W-:Y:S02]  /*97d0*/  HADD2.F32 R124, -RZ, R149.reuse.H0_H0 ;  /* 0x20000095ff7c7230 */ /* 0x100fe40000004100 */
[C---:B------:R-:W-:Y:S01]  /*97e0*/  FFMA R47, R73.reuse, R120, R47 ;  /* 0x00000078492f7223 */ /* 0x040fe2000000002f */
[----:B------:R1:W-:Y:S01]  /*97f0*/  STS.128 [R163+UR50+0x6200], R64 ;  /* 0x00620040a3007988 */ /* 0x0003e20008000c32 */
[----:B------:R-:W-:Y:S02]  /*9800*/  HADD2.F32 R125, -RZ, R149.H1_H1 ;  /* 0x30000095ff7d7230 */ /* 0x000fe40000004100 */
[C---:B------:R-:W-:Y:S01]  /*9810*/  FFMA R48, R73.reuse, R121, R48 ;  /* 0x0000007949307223 */ /* 0x040fe20000000030 */
[C---:B------:R-:W-:Y:S01]  /*9820*/  FFMA R49, R73.reuse, R122, R49 ;  /* 0x0000007a49317223 */ /* 0x040fe20000000031 */
[----:B------:R-:W-:Y:S01]  /*9830*/  F2FP.F16.E4M3.UNPACK_B R151, R151.H1 ;  /* 0x00000097ff97723e */ /* 0x000fe200030006ff */
[C---:B------:R-:W-:Y:S01]  /*9840*/  FFMA R50, R73.reuse, R123, R50 ;  /* 0x0000007b49327223 */ /* 0x040fe20000000032 */
[----:B------:R-:W-:Y:S01]  /*9850*/  FMUL R54, R70, R61 ;  /* 0x0000003d46367220 */ /* 0x000fe20000400000 */
[--C-:B------:R-:W-:Y:S01]  /*9860*/  HADD2.F32 R128, -RZ, R150.reuse.H0_H0 ;  /* 0x20000096ff807230 */ /* 0x100fe20000004100 */
[----:B------:R1:W-:Y:S01]  /*9870*/  STS.128 [R192+0x6010], R16 ;  /* 0x00601010c0007388 */ /* 0x0003e20000000c00 */
[----:B------:R-:W-:Y:S01]  /*9880*/  F2FP.SATFINITE.E4M3.F32.PACK_AB_MERGE_C R35, R36, R35, RZ ;  /* 0x000000232423723e */ /* 0x000fe200048070ff */
[C---:B------:R-:W-:Y:S01]  /*9890*/  FFMA R51, R73.reuse, R124, R51 ;  /* 0x0000007c49337223 */ /* 0x040fe20000000033 */
[----:B------:R-:W-:Y:S01]  /*98a0*/  F2FP.SATFINITE.E4M3.F32.PACK_AB_MERGE_C R39, R40, R39, RZ ;  /* 0x000000272827723e */ /* 0x000fe200048070ff */
[----:B------:R-:W-:Y:S02]  /*98b0*/  HADD2.F32 R129, -RZ, R150.H1_H1 ;  /* 0x30000096ff817230 */ /* 0x000fe40000004100 */
[C---:B------:R-:W-:Y:S01]  /*98c0*/  FMUL R55, R70.reuse, R62 ;  /* 0x0000003e46377220 */ /* 0x040fe20000400000 */
[C---:B------:R-:W-:Y:S01]  /*98d0*/  FFMA R52, R73.reuse, R125, R52 ;  /* 0x0000007d49347223 */ /* 0x040fe20000000034 */
[----:B------:R-:W-:Y:S01]  /*98e0*/  FMUL R56, R70, R63 ;  /* 0x0000003f46387220 */ /* 0x000fe20000400000 */
[C---:B------:R-:W-:Y:S01]  /*98f0*/  FFMA R53, R73.reuse, R126, R53 ;  /* 0x0000007e49357223 */ /* 0x040fe20000000035 */
[C---:B------:R-:W-:Y:S01]  /*9900*/  FFMA R54, R73.reuse, R127, R54 ;  /* 0x0000007f49367223 */ /* 0x040fe20000000036 */
[--C-:B------:R-:W-:Y:S02]  /*9910*/  HADD2.F32 R74, -RZ, R151.reuse.H0_H0 ;  /* 0x20000097ff4a7230 */ /* 0x100fe40000004100 */
[C---:B------:R-:W-:Y:S01]  /*9920*/  FFMA R55, R73.reuse, R128, R55 ;  /* 0x0000008049377223 */ /* 0x040fe20000000037 */
[----:B------:R-:W-:Y:S02]  /*9930*/  HADD2.F32 R131, -RZ, R151.H1_H1 ;  /* 0x30000097ff837230 */ /* 0x000fe40000004100 */
[C---:B------:R-:W-:Y:S01]  /*9940*/  FFMA R56, R73.reuse, R129, R56 ;  /* 0x0000008149387223 */ /* 0x040fe20000000038 */
[----:B------:R-:W-:Y:S01]  /*9950*/  F2FP.SATFINITE.E4M3.F32.PACK_AB_MERGE_C R43, R44, R43, RZ ;  /* 0x0000002b2c2b723e */ /* 0x000fe200048070ff */
[C---:B------:R-:W-:Y:S01]  /*9960*/  FFMA R57, R73.reuse, R72, R57 ;  /* 0x0000004849397223 */ /* 0x040fe20000000039 */
[C---:B------:R-:W-:Y:S01]  /*9970*/  FFMA R58, R73.reuse, R75, R58 ;  /* 0x0000004b493a7223 */ /* 0x040fe2000000003a */
[C---:B------:R-:W-:Y:S01]  /*9980*/  FFMA R59, R73.reuse, R74, R59 ;  /* 0x0000004a493b7223 */ /* 0x040fe2000000003b */
[----:B------:R-:W-:Y:S01]  /*9990*/  F2FP.SATFINITE.E4M3.F32.PACK_AB_MERGE_C R33, R34, R33, R35 ;  /* 0x000000212221723e */ /* 0x000fe20004807023 */
[----:B------:R-:W-:Y:S01]  /*99a0*/  FFMA R60, R73, R131, R60 ;  /* 0x00000083493c7223 */ /* 0x000fe2000000003c */
[----:B------:R-:W-:Y:S02]  /*99b0*/  F2FP.SATFINITE.E4M3.F32.PACK_AB_MERGE_C R32, R30, R29, R32 ;  /* 0x0000001d1e20723e */ /* 0x000fe40004807020 */
        /* <DEDUP_REMOVED lines=11> */
[----:B------:R-:W-:Y:S03]  /*9a70*/  IADD3 R68, PT, PT, R68, 0x1, RZ ;  /* 0x0000000144447810 */ /* 0x000fe60007ffe0ff */
        /* <DEDUP_REMOVED lines=13> */
[----:B------:R-:W-:Y:S01]  /*9b50*/  R2UR UR12, R183 ;  /* 0x00000000b70c72ca */ /* 0x000fe200000e0000 */
[----:B------:R-:W-:Y:S01]  /*9b60*/  UIADD3 UR8, UPT, UPT, UR50, 0x6200, URZ ;  /* 0x0000620032087890 */ /* 0x000fe2000fffe0ff */
[----:B------:R-:W-:Y:S01]  /*9b70*/  R2UR UR13, R184 ;  /* 0x00000000b80d72ca */ /* 0x000fe200000e0000 */
[----:B--2---:R-:W-:Y:S04]  /*9b80*/  UIADD3 UR4, UP0, UPT, UR6, 0x780, URZ ;  /* 0x0000078006047890 */ /* 0x004fe8000ff1e0ff */
[----:B------:R-:W-:Y:S09]  /*9b90*/  UIADD3.X UR5, UPT, UPT, URZ, UR7, URZ, UP0, !UPT ;  /* 0x00000007ff057290 */ /* 0x000ff200087fe4ff */
[----:B------:R2:W-:Y:S01]  /*9ba0*/  UTMASTG.5D.IM2COL [UR8], [UR4] ;  /* 0x00000008040073b5 */ /* 0x0005e20008060000 */
[----:B------:R0:W-:Y:S01]  /*9bb0*/  UTMACMDFLUSH ;  /* 0x00000000000079b7 */ /* 0x0001e20000000000 */
[----:B--2---:R-:W-:Y:S04]  /*9bc0*/  DEPBAR.LE SB0, 0x1 ;  /* 0x000080400000791a */ /* 0x004fe80000000000 */
.L_x_128:
[----:B------:R-:W-:Y:S05]  /*9bd0*/  BSYNC.RECONVERGENT B0 ;  /* 0x0000000000007941 */ /* 0x000fea0003800200 */
.L_x_127:
[----:B------:R-:W-:Y:S01]  /*9be0*/  R2UR UR5, R175 ;  /* 0x00000000af0572ca */ /* 0x000fe200000e0000 */
[----:B------:R-:W-:Y:S01]  /*9bf0*/  BAR.SYNC.DEFER_BLOCKING 0x1, 0x80 ;  /* 0x0042000000007b1d */ /* 0x000fe20000010000 */
[----:B------:R-:W-:Y:S01]  /*9c00*/  R2UR UR4, R176 ;  /* 0x00000000b00472ca */ /* 0x000fe200000e0000 */
[----:B------:R-:W-:Y:S01]  /*9c10*/  UISETP.NE.AND UP0, UPT, UR53, URZ, UPT ;  /* 0x000000ff3500728c */ /* 0x000fe2000bf05270 */
[C---:B------:R-:W-:Y:S02]  /*9c20*/  ISETP.NE.AND P0, PT, R68.reuse, 0x2, PT ;  /* 0x000000024400780c */ /* 0x040fe40003f05270 */
[----:B------:R-:W-:Y:S02]  /*9c30*/  LOP3.LUT R161, R161, 0x1, RZ, 0x3c, !PT ;  /* 0x00000001a1a17812 */ /* 0x000fe400078e3cff */
[----:B------:R-:W-:Y:S02]  /*9c40*/  SEL R3, RZ, 0x1, P0 ;  /* 0x00000001ff037807 */ /* 0x000fe40000000000 */
[----:B------:R-:W-:Y:S02]  /*9c50*/  SEL R68, R68, RZ, P0 ;  /* 0x000000ff44447207 */ /* 0x000fe40000000000 */
[----:B------:R-:W-:Y:S01]  /*9c60*/  LOP3.LUT R162, R162, R3, RZ, 0x3c, !PT ;  /* 0x00000003a2a27212 */ /* 0x000fe200078e3cff */
[----:B------:R-:W-:Y:S02]  /*9c70*/  UIADD3 UR24, UPT, UPT, UR36, UR5, URZ ;  /* 0x0000000524187290 */ /* 0x000fe4000fffe0ff */
[----:B------:R-:W-:Y:S01]  /*9c80*/  UIADD3 UR51, UPT, UPT, UR37, UR4, URZ ;  /* 0x0000000425337290 */ /* 0x000fe2000fffe0ff */
[----:B------:R-:W-:Y:S01]  /*9c90*/  UMOV UR52, UR62 ;  /* 0x0000003e00347c82 */ /* 0x000fe20008000000 */
[----:B------:R-:W-:Y:S10]  /*9ca0*/  BRA.U UP0, `(.L_x_129) ;  /* 0xffffffc100d47547 */ /* 0x000ff4000b83ffff */
[----:B------:R-:W-:Y:S05]  /*9cb0*/  EXIT ;  /* 0x000000000000794d */ /* 0x000fea0003800000 */
.L_x_25:
[----:B------:R-:W-:Y:S07]  /*9cc0*/  MOV R0, UR9 ;  /* 0x0000000900007c02 */ /* 0x000fee0008000f00 */
.L_x_130:
[----:B--2---:R2:W3:Y:S02]  /*9cd0*/  SYNCS.PHASECHK.TRANS64.TRYWAIT P0, [R0+URZ+0x80], R5 ;  /* 0x00008005000075a7 */ /* 0x0044e400080011ff */
[----:B---3--:R-:W-:Y:S05]  /*9ce0*/  @!P0 NANOSLEEP.SYNCS 0x989680 ;  /* 0x009896800000895d */ /* 0x008fea0003900000 */
[----:B------:R-:W3:Y:S02]  /*9cf0*/  @!P0 SYNCS.PHASECHK.TRANS64 P0, [R0+URZ+0x80], R5 ;  /* 0x00008005000085a7 */ /* 0x000ee400080010ff */
[----:B---3--:R-:W-:Y:S05]  /*9d00*/  @!P0 BRA `(.L_x_130) ;  /* 0xfffffffc00f08947 */ /* 0x008fea000383ffff */
[----:B------:R-:W-:Y:S05]  /*9d10*/  BRA `(.L_x_24) ;  /* 0xffffff7c00f87947 */ /* 0x000fea000383ffff */
.L_x_32:
[----:B------:R-:W-:Y:S07]  /*9d20*/  MOV R0, UR9 ;  /* 0x0000000900007c02 */ /* 0x000fee0008000f00 */
.L_x_131:
[----:B-1----:R1:W2:Y:S02]  /*9d30*/  SYNCS.PHASECHK.TRANS64.TRYWAIT P0, [R0+URZ+0x80], R5 ;  /* 0x00008005000075a7 */ /* 0x0022a400080011ff */
[----:B--2---:R-:W-:Y:S05]  /*9d40*/  @!P0 NANOSLEEP.SYNCS 0x989680 ;  /* 0x009896800000895d */ /* 0x004fea0003900000 */
[----:B------:R-:W2:Y:S02]  /*9d50*/  @!P0 SYNCS.PHASECHK.TRANS64 P0, [R0+URZ+0x80], R5 ;  /* 0x00008005000085a7 */ /* 0x000ea400080010ff */
[----:B--2---:R-:W-:Y:S05]  /*9d60*/  @!P0 BRA `(.L_x_131) ;  /* 0xfffffffc00f08947 */ /* 0x004fea000383ffff */
[----:B------:R-:W-:Y:S05]  /*9d70*/  BRA `(.L_x_31) ;  /* 0xffffff84009c7947 */ /* 0x000fea000383ffff */
.L_x_37:
[----:B-1----:R-:W-:-:S07]  /*9d80*/  MOV R0, UR30 ;  /* 0x0000001e00007c02 */ /* 0x002fce0008000f00 */
.L_x_132:
[----:B-1----:R1:W2:Y:S02]  /*9d90*/  SYNCS.PHASECHK.TRANS64.TRYWAIT P0, [R0+URZ+0x130], R3 ;  /* 0x00013003000075a7 */ /* 0x0022a400080011ff */
[----:B--2---:R-:W-:Y:S05]  /*9da0*/  @!P0 NANOSLEEP.SYNCS 0x989680 ;  /* 0x009896800000895d */ /* 0x004fea0003900000 */
[----:B------:R-:W2:Y:S02]  /*9db0*/  @!P0 SYNCS.PHASECHK.TRANS64 P0, [R0+URZ+0x130], R3 ;  /* 0x00013003000085a7 */ /* 0x000ea400080010ff */
[----:B--2---:R-:W-:Y:S05]  /*9dc0*/  @!P0 BRA `(.L_x_132) ;  /* 0xfffffffc00f08947 */ /* 0x004fea000383ffff */
[----:B------:R-:W-:Y:S05]  /*9dd0*/  BRA `(.L_x_133) ;  /* 0xffffff8800807947 */ /* 0x000fea000383ffff */
.L_x_41:
[----:B------:R-:W-:-:S07]  /*9de0*/  MOV R0, UR4 ;  /* 0x0000000400007c02 */ /* 0x000fce0008000f00 */
.L_x_134:
[----:B-1----:R1:W2:Y:S02]  /*9df0*/  SYNCS.PHASECHK.TRANS64.TRYWAIT P0, [R0+URZ], R3 ;  /* 0x00000003000075a7 */ /* 0x0022a400080011ff */
[----:B--2---:R-:W-:Y:S05]  /*9e00*/  @!P0 NANOSLEEP.SYNCS 0x989680 ;  /* 0x009896800000895d */ /* 0x004fea0003900000 */
[----:B------:R-:W2:Y:S02]  /*9e10*/  @!P0 SYNCS.PHASECHK.TRANS64 P0, [R0+URZ], R3 ;  /* 0x00000003000085a7 */ /* 0x000ea400080010ff */
[----:B--2---:R-:W-:Y:S05]  /*9e20*/  @!P0 BRA `(.L_x_134) ;  /* 0xfffffffc00f08947 */ /* 0x004fea000383ffff */
[----:B------:R-:W-:Y:S05]  /*9e30*/  BRA `(.L_x_135) ;  /* 0xffffff9000187947 */ /* 0x000fea000383ffff */
.L_x_42:
[----:B------:R-:W-:-:S07]  /*9e40*/  MOV R0, UR5 ;  /* 0x0000000500007c02 */ /* 0x000fce0008000f00 */
.L_x_136:
[----:B-1----:R1:W2:Y:S02]  /*9e50*/  SYNCS.PHASECHK.TRANS64.TRYWAIT P0, [R0+URZ], R3 ;  /* 0x00000003000075a7 */ /* 0x0022a400080011ff */
[----:B--2---:R-:W-:Y:S05]  /*9e60*/  @!P0 NANOSLEEP.SYNCS 0x989680 ;  /* 0x009896800000895d */ /* 0x004fea0003900000 */
[----:B------:R-:W2:Y:S02]  /*9e70*/  @!P0 SYNCS.PHASECHK.TRANS64 P0, [R0+URZ], R3 ;  /* 0x00000003000085a7 */ /* 0x000ea400080010ff */
[----:B--2---:R-:W-:Y:S05]  /*9e80*/  @!P0 BRA `(.L_x_136) ;  /* 0xfffffffc00f08947 */ /* 0x004fea000383ffff */
[----:B------:R-:W-:Y:S05]  /*9e90*/  BRA `(.L_x_137) ;  /* 0xffffff9000287947 */ /* 0x000fea000383ffff */
.L_x_43:
[----:B------:R-:W-:-:S07]  /*9ea0*/  MOV R0, UR5 ;  /* 0x0000000500007c02 */ /* 0x000fce0008000f00 */
.L_x_138:
[----:B-1----:R1:W2:Y:S02]  /*9eb0*/  SYNCS.PHASECHK.TRANS64.TRYWAIT P0, [R0+URZ], R3 ;  /* 0x00000003000075a7 */ /* 0x0022a400080011ff */
[----:B--2---:R-:W-:Y:S05]  /*9ec0*/  @!P0 NANOSLEEP.SYNCS 0x989680 ;  /* 0x009896800000895d */ /* 0x004fea0003900000 */
[----:B------:R-:W2:Y:S02]  /*9ed0*/  @!P0 SYNCS.PHASECHK.TRANS64 P0, [R0+URZ], R3 ;  /* 0x00000003000085a7 */ /* 0x000ea400080010ff */
[----:B--2---:R-:W-:Y:S05]  /*9ee0*/  @!P0 BRA `(.L_x_138) ;  /* 0xfffffffc00f08947 */ /* 0x004fea000383ffff */
[----:B------:R-:W-:Y:S05]  /*9ef0*/  BRA `(.L_x_139) ;  /* 0xffffff9000387947 */ /* 0x000fea000383ffff */
.L_x_44:
[----:B------:R-:W-:-:S07]  /*9f00*/  MOV R0, UR5 ;  /* 0x0000000500007c02 */ /* 0x000fce0008000f00 */
.L_x_140:
[----:B-1----:R1:W2:Y:S02]  /*9f10*/  SYNCS.PHASECHK.TRANS64.TRYWAIT P0, [R0+URZ], R3 ;  /* 0x00000003000075a7 */ /* 0x0022a400080011ff */
[----:B--2---:R-:W-:Y:S05]  /*9f20*/  @!P0 NANOSLEEP.SYNCS 0x989680 ;  /* 0x009896800000895d */ /* 0x004fea0003900000 */
[----:B------:R-:W2:Y:S02]  /*9f30*/  @!P0 SYNCS.PHASECHK.TRANS64 P0, [R0+URZ], R3 ;  /* 0x00000003000085a7 */ /* 0x000ea400080010ff */
[----:B--2---:R-:W-:Y:S05]  /*9f40*/  @!P0 BRA `(.L_x_140) ;  /* 0xfffffffc00f08947 */ /* 0x004fea000383ffff */
[----:B------:R-:W-:Y:S05]  /*9f50*/  BRA `(.L_x_141) ;  /* 0xffffff9000487947 */ /* 0x000fea000383ffff */
.L_x_45:
[----:B------:R-:W-:-:S07]  /*9f60*/  MOV R0, UR5 ;  /* 0x0000000500007c02 */ /* 0x000fce0008000f00 */
.L_x_142:
[----:B-1----:R1:W2:Y:S02]  /*9f70*/  SYNCS.PHASECHK.TRANS64.TRYWAIT P0, [R0+URZ], R3 ;  /* 0x00000003000075a7 */ /* 0x0022a400080011ff */
[----:B--2---:R-:W-:Y:S05]  /*9f80*/  @!P0 NANOSLEEP.SYNCS 0x989680 ;  /* 0x009896800000895d */ /* 0x004fea0003900000 */
[----:B------:R-:W2:Y:S02]  /*9f90*/  @!P0 SYNCS.PHASECHK.TRANS64 P0, [R0+URZ], R3 ;  /* 0x00000003000085a7 */ /* 0x000ea400080010ff */
[----:B--2---:R-:W-:Y:S05]  /*9fa0*/  @!P0 BRA `(.L_x_142) ;  /* 0xfffffffc00f08947 */ /* 0x004fea000383ffff */
[----:B------:R-:W-:Y:S05]  /*9fb0*/  BRA `(.L_x_143) ;  /* 0xffffff9000587947 */ /* 0x000fea000383ffff */
.L_x_46:
[----:B------:R-:W-:-:S07]  /*9fc0*/  MOV R0, UR5 ;  /* 0x0000000500007c02 */ /* 0x000fce0008000f00 */
.L_x_144:
[----:B-1----:R1:W2:Y:S02]  /*9fd0*/  SYNCS.PHASECHK.TRANS64.TRYWAIT P0, [R0+URZ], R3 ;  /* 0x00000003000075a7 */ /* 0x0022a400080011ff */
[----:B--2---:R-:W-:Y:S05]  /*9fe0*/  @!P0 NANOSLEEP.SYNCS 0x989680 ;  /* 0x009896800000895d */ /* 0x004fea0003900000 */
[----:B------:R-:W2:Y:S02]  /*9ff0*/  @!P0 SYNCS.PHASECHK.TRANS64 P0, [R0+URZ], R3 ;  /* 0x00000003000085a7 */ /* 0x000ea400080010ff */
[----:B--2---:R-:W-:Y:S05]  /*a000*/  @!P0 BRA `(.L_x_144) ;  /* 0xfffffffc00f08947 */ /* 0x004fea000383ffff */
[----:B------:R-:W-:Y:S05]  /*a010*/  BRA `(.L_x_145) ;  /* 0xffffff9000687947 */ /* 0x000fea000383ffff */
.L_x_47:
[----:B------:R-:W-:-:S07]  /*a020*/  MOV R0, UR5 ;  /* 0x0000000500007c02 */ /* 0x000fce0008000f00 */
.L_x_146:
[----:B-1----:R1:W2:Y:S02]  /*a030*/  SYNCS.PHASECHK.TRANS64.TRYWAIT P0, [R0+URZ], R3 ;  /* 0x00000003000075a7 */ /* 0x0022a400080011ff */
[----:B--2---:R-:W-:Y:S05]  /*a040*/  @!P0 NANOSLEEP.SYNCS 0x989680 ;  /* 0x009896800000895d */ /* 0x004fea0003900000 */
[----:B------:R-:W2:Y:S02]  /*a050*/  @!P0 SYNCS.PHASECHK.TRANS64 P0, [R0+URZ], R3 ;  /* 0x00000003000085a7 */ /* 0x000ea400080010ff */
[----:B--2---:R-:W-:Y:S05]  /*a060*/  @!P0 BRA `(.L_x_146) ;  /* 0xfffffffc00f08947 */ /* 0x004fea000383ffff */
[----:B------:R-:W-:Y:S05]  /*a070*/  BRA `(.L_x_147) ;  /* 0xffffff9000787947 */ /* 0x000fea000383ffff */
.L_x_48:
[----:B------:R-:W-:-:S07]  /*a080*/  MOV R0, UR5 ;  /* 0x0000000500007c02 */ /* 0x000fce0008000f00 */
.L_x_148:
[----:B-1----:R1:W2:Y:S02]  /*a090*/  SYNCS.PHASECHK.TRANS64.TRYWAIT P0, [R0+URZ], R3 ;  /* 0x00000003000075a7 */ /* 0x0022a400080011ff */
[----:B--2---:R-:W-:Y:S05]  /*a0a0*/  @!P0 NANOSLEEP.SYNCS 0x989680 ;  /* 0x009896800000895d */ /* 0x004fea0003900000 */
[----:B------:R-:W2:Y:S02]  /*a0b0*/  @!P0 SYNCS.PHASECHK.TRANS64 P0, [R0+URZ], R3 ;  /* 0x00000003000085a7 */ /* 0x000ea400080010ff */
[----:B--2---:R-:W-:Y:S05]  /*a0c0*/  @!P0 BRA `(.L_x_148) ;  /* 0xfffffffc00f08947 */ /* 0x004fea000383ffff */
[----:B------:R-:W-:Y:S05]  /*a0d0*/  BRA `(.L_x_149) ;  /* 0xffffff9000887947 */ /* 0x000fea000383ffff */
.L_x_49:
[----:B------:R-:W-:-:S07]  /*a0e0*/  MOV R0, UR5 ;  /* 0x0000000500007c02 */ /* 0x000fce0008000f00 */
.L_x_150:
[----:B-1----:R1:W2:Y:S02]  /*a0f0*/  SYNCS.PHASECHK.TRANS64.TRYWAIT P0, [R0+URZ], R3 ;  /* 0x00000003000075a7 */ /* 0x0022a400080011ff */
[----:B--2---:R-:W-:Y:S05]  /*a100*/  @!P0 NANOSLEEP.SYNCS 0x989680 ;  /* 0x009896800000895d */ /* 0x004fea0003900000 */
[----:B------:R-:W2:Y:S02]  /*a110*/  @!P0 SYNCS.PHASECHK.TRANS64 P0, [R0+URZ], R3 ;  /* 0x00000003000085a7 */ /* 0x000ea400080010ff */
[----:B--2---:R-:W-:Y:S05]  /*a120*/  @!P0 BRA `(.L_x_150) ;  /* 0xfffffffc00f08947 */ /* 0x004fea000383ffff */
[----:B------:R-:W-:Y:S05]  /*a130*/  BRA `(.L_x_151) ;  /* 0xffffff9000987947 */ /* 0x000fea000383ffff */
.L_x_50:
[----:B------:R-:W-:-:S07]  /*a140*/  MOV R0, UR5 ;  /* 0x0000000500007c02 */ /* 0x000fce0008000f00 */
.L_x_152:
[----:B-1----:R1:W2:Y:S02]  /*a150*/  SYNCS.PHASECHK.TRANS64.TRYWAIT P0, [R0+URZ], R3 ;  /* 0x00000003000075a7 */ /* 0x0022a400080011ff */
[----:B--2---:R-:W-:Y:S05]  /*a160*/  @!P0 NANOSLEEP.SYNCS 0x989680 ;  /* 0x009896800000895d */ /* 0x004fea0003900000 */
[----:B------:R-:W2:Y:S02]  /*a170*/  @!P0 SYNCS.PHASECHK.TRANS64 P0, [R0+URZ], R3 ;  /* 0x00000003000085a7 */ /* 0x000ea400080010ff */
[----:B--2---:R-:W-:Y:S05]  /*a180*/  @!P0 BRA `(.L_x_152) ;  /* 0xfffffffc00f08947 */ /* 0x004fea000383ffff */
[----:B------:R-:W-:Y:S05]  /*a190*/  BRA `(.L_x_153) ;  /* 0xffffff9000a87947 */ /* 0x000fea000383ffff */
.L_x_51:
[----:B------:R-:W-:-:S07]  /*a1a0*/  MOV R0, UR5 ;  /* 0x0000000500007c02 */ /* 0x000fce0008000f00 */
.L_x_154:
[----:B-1----:R1:W2:Y:S02]  /*a1b0*/  SYNCS.PHASECHK.TRANS64.TRYWAIT P0, [R0+URZ], R3 ;  /* 0x00000003000075a7 */ /* 0x0022a400080011ff */
[----:B--2---:R-:W-:Y:S05]  /*a1c0*/  @!P0 NANOSLEEP.SYNCS 0x989680 ;  /* 0x009896800000895d */ /* 0x004fea0003900000 */
[----:B------:R-:W2:Y:S02]  /*a1d0*/  @!P0 SYNCS.PHASECHK.TRANS64 P0, [R0+URZ], R3 ;  /* 0x00000003000085a7 */ /* 0x000ea400080010ff */
[----:B--2---:R-:W-:Y:S05]  /*a1e0*/  @!P0 BRA `(.L_x_154) ;  /* 0xfffffffc00f08947 */ /* 0x004fea000383ffff */
[----:B------:R-:W-:Y:S05]  /*a1f0*/  BRA `(.L_x_155) ;  /* 0xffffff9000b87947 */ /* 0x000fea000383ffff */
.L_x_52:
[----:B------:R-:W-:-:S07]  /*a200*/  MOV R0, UR5 ;  /* 0x0000000500007c02 */ /* 0x000fce0008000f00 */
.L_x_156:
[----:B-1----:R1:W2:Y:S02]  /*a210*/  SYNCS.PHASECHK.TRANS64.TRYWAIT P0, [R0+URZ], R3 ;  /* 0x00000003000075a7 */ /* 0x0022a400080011ff */
[----:B--2---:R-:W-:Y:S05]  /*a220*/  @!P0 NANOSLEEP.SYNCS 0x989680 ;  /* 0x009896800000895d */ /* 0x004fea0003900000 */
[----:B------:R-:W2:Y:S02]  /*a230*/  @!P0 SYNCS.PHASECHK.TRANS64 P0, [R0+URZ], R3 ;  /* 0x00000003000085a7 */ /* 0x000ea400080010ff */
[----:B--2---:R-:W-:Y:S05]  /*a240*/  @!P0 BRA `(.L_x_156) ;  /* 0xfffffffc00f08947 */ /* 0x004fea000383ffff */
[----:B------:R-:W-:Y:S05]  /*a250*/  BRA `(.L_x_157) ;  /* 0xffffff9000c87947 */ /* 0x000fea000383ffff */
.L_x_53:
[----:B------:R-:W-:-:S07]  /*a260*/  MOV R0, UR5 ;  /* 0x0000000500007c02 */ /* 0x000fce0008000f00 */
.L_x_158:
[----:B-1----:R1:W2:Y:S02]  /*a270*/  SYNCS.PHASECHK.TRANS64.TRYWAIT P0, [R0+URZ], R3 ;  /* 0x00000003000075a7 */ /* 0x0022a400080011ff */
[----:B--2---:R-:W-:Y:S05]  /*a280*/  @!P0 NANOSLEEP.SYNCS 0x989680 ;  /* 0x009896800000895d */ /* 0x004fea0003900000 */
[----:B------:R-:W2:Y:S02]  /*a290*/  @!P0 SYNCS.PHASECHK.TRANS64 P0, [R0+URZ], R3 ;  /* 0x00000003000085a7 */ /* 0x000ea400080010ff */
[----:B--2---:R-:W-:Y:S05]  /*a2a0*/  @!P0 BRA `(.L_x_158) ;  /* 0xfffffffc00f08947 */ /* 0x004fea000383ffff */
[----:B------:R-:W-:Y:S05]  /*a2b0*/  BRA `(.L_x_159) ;  /* 0xffffff9000d87947 */ /* 0x000fea000383ffff */
.L_x_54:
[----:B------:R-:W-:-:S07]  /*a2c0*/  MOV R0, UR5 ;  /* 0x0000000500007c02 */ /* 0x000fce0008000f00 */
.L_x_160:
[----:B-1----:R1:W2:Y:S02]  /*a2d0*/  SYNCS.PHASECHK.TRANS64.TRYWAIT P0, [R0+URZ], R3 ;  /* 0x00000003000075a7 */ /* 0x0022a400080011ff */
[----:B--2---:R-:W-:Y:S05]  /*a2e0*/  @!P0 NANOSLEEP.SYNCS 0x989680 ;  /* 0x009896800000895d */ /* 0x004fea0003900000 */
[----:B------:R-:W2:Y:S02]  /*a2f0*/  @!P0 SYNCS.PHASECHK.TRANS64 P0, [R0+URZ], R3 ;  /* 0x00000003000085a7 */ /* 0x000ea400080010ff */
[----:B--2---:R-:W-:Y:S05]  /*a300*/  @!P0 BRA `(.L_x_160) ;  /* 0xfffffffc00f08947 */ /* 0x004fea000383ffff */
[----:B------:R-:W-:Y:S05]  /*a310*/  BRA `(.L_x_161) ;  /* 0xffffff9000e87947 */ /* 0x000fea000383ffff */
.L_x_55:
[----:B------:R-:W-:-:S07]  /*a320*/  MOV R0, UR5 ;  /* 0x0000000500007c02 */ /* 0x000fce0008000f00 */
.L_x_162:
[----:B-1----:R1:W2:Y:S02]  /*a330*/  SYNCS.PHASECHK.TRANS64.TRYWAIT P0, [R0+URZ], R3 ;  /* 0x00000003000075a7 */ /* 0x0022a400080011ff */
[----:B--2---:R-:W-:Y:S05]  /*a340*/  @!P0 NANOSLEEP.SYNCS 0x989680 ;  /* 0x009896800000895d */ /* 0x004fea0003900000 */
[----:B------:R-:W2:Y:S02]  /*a350*/  @!P0 SYNCS.PHASECHK.TRANS64 P0, [R0+URZ], R3 ;  /* 0x00000003000085a7 */ /* 0x000ea400080010ff */
[----:B--2---:R-:W-:Y:S05]  /*a360*/  @!P0 BRA `(.L_x_162) ;  /* 0xfffffffc00f08947 */ /* 0x004fea000383ffff */
[----:B------:R-:W-:Y:S05]  /*a370*/  BRA `(.L_x_163) ;  /* 0xffffff9000f87947 */ /* 0x000fea000383ffff */
.L_x_58:
[----:B------:R-:W-:-:S07]  /*a380*/  MOV R4, UR4 ;  /* 0x0000000400047c02 */ /* 0x000fce0008000f00 */
.L_x_164:
[----:B--2---:R2:W3:Y:S02]  /*a390*/  SYNCS.PHASECHK.TRANS64.TRYWAIT P1, [R4+URZ+0x138], R7 ;  /* 0x00013807040075a7 */ /* 0x0044e400080211ff */
[----:B---3--:R-:W-:Y:S05]  /*a3a0*/  @!P1 NANOSLEEP.SYNCS 0x989680 ;  /* 0x009896800000995d */ /* 0x008fea0003900000 */
[----:B------:R-:W3:Y:S02]  /*a3b0*/  @!P1 SYNCS.PHASECHK.TRANS64 P1, [R4+URZ+0x138], R7 ;  /* 0x00013807040095a7 */ /* 0x000ee400080210ff */
[----:B---3--:R-:W-:Y:S05]  /*a3c0*/  @!P1 BRA `(.L_x_164) ;  /* 0xfffffffc00f09947 */ /* 0x008fea000383ffff */
[----:B------:R-:W-:Y:S05]  /*a3d0*/  BRA `(.L_x_165) ;  /* 0xffffff9400607947 */ /* 0x000fea000383ffff */
.L_x_59:
[----:B--2---:R-:W-:-:S07]  /*a3e0*/  MOV R4, UR4 ;  /* 0x0000000400047c02 */ /* 0x004fce0008000f00 */
.L_x_166:
[----:B--2---:R2:W3:Y:S02]  /*a3f0*/  SYNCS.PHASECHK.TRANS64.TRYWAIT P1, [R4+URZ+0x130], R5 ;  /* 0x00013005040075a7 */ /* 0x0044e400080211ff */
[----:B---3--:R-:W-:Y:S05]  /*a400*/  @!P1 NANOSLEEP.SYNCS 0x989680 ;  /* 0x009896800000995d */ /* 0x008fea0003900000 */
[----:B------:R-:W3:Y:S02]  /*a410*/  @!P1 SYNCS.PHASECHK.TRANS64 P1, [R4+URZ+0x130], R5 ;  /* 0x00013005040095a7 */ /* 0x000ee400080210ff */
[----:B---3--:R-:W-:Y:S05]  /*a420*/  @!P1 BRA `(.L_x_166) ;  /* 0xfffffffc00f09947 */ /* 0x008fea000383ffff */
[----:B------:R-:W-:Y:S05]  /*a430*/  BRA `(.L_x_167) ;  /* 0xffffff9400687947 */ /* 0x000fea000383ffff */
.L_x_69:
[----:B--2---:R-:W-:-:S04]  /*a440*/  MOV R5, UR5 ;  /* 0x0000000500057c02 */ /* 0x004fc80008000f00 */
[----:B------:R2:W3:Y:S03]  /*a450*/  SYNCS.PHASECHK.TRANS64.TRYWAIT P0, [R5+URZ+0x8], R6 ;  /* 0x00000806050075a7 */ /* 0x0004e600080011ff */
[----:B---3--:R-:W-:Y:S05]  /*a460*/  @!P0 NANOSLEEP.SYNCS 0x989680 ;  /* 0x009896800000895d */ /* 0x008fea0003900000 */
[----:B------:R-:W3:Y:S02]  /*a470*/  @!P0 SYNCS.PHASECHK.TRANS64 P0, [R5+URZ+0x8], R6 ;  /* 0x00000806050085a7 */ /* 0x000ee400080010ff */
[----:B---3--:R-:W-:Y:S05]  /*a480*/  @!P0 BRA `(.L_x_69) ;  /* 0xfffffffc00ec8947 */ /* 0x008fea000383ffff */
[----:B------:R-:W-:Y:S05]  /*a490*/  BRA `(.L_x_68) ;  /* 0xffffff9800307947 */ /* 0x000fea000383ffff */
.L_x_71:
[----:B------:R-:W-:Y:S01]  /*a4a0*/  BSSY B0, `(.L_x_168) ;  /* 0x0000006000007945 */ /* 0x000fe20003800000 */
[----:B------:R-:W-:-:S07]  /*a4b0*/  MOV R15, 0xffffffff ;  /* 0xffffffff000f7802 */ /* 0x000fce0000000f00 */
[----:B-12--5:R-:W-:Y:S05]  /*a4c0*/  WARPSYNC.COLLECTIVE R15, `(.L_x_169) ;  /* 0x000000000f0c7348 */ /* 0x026fea0003c00000 */
[----:B------:R-:W-:Y:S02]  /*a4d0*/  ELECT P6, UR79, PT ;  /* 0x00000000004f782f */ /* 0x000fe400038c0000 */
[----:B------:R-:W-:Y:S01]  /*a4e0*/  MOV R14, UR79 ;  /* 0x0000004f000e7c02 */ /* 0x000fe20008000f00 */
[----:B-12--5:R-:W-:Y:S10]  /*a4f0*/  ENDCOLLECTIVE ;  /* 0x000000000000791b */ /* 0x026ff40003800000 */
.L_x_169:
[----:B------:R-:W-:Y:S05]  /*a500*/  BSYNC B0 ;  /* 0x0000000000007941 */ /* 0x000fea0003800000 */
.L_x_168:
[----:B------:R-:W-:Y:S01]  /*a510*/  PLOP3.LUT P0, PT, P6, PT, PT, 0x80, 0x8 ;  /* 0x000000000008781c */ /* 0x000fe2000370f070 */
[----:B------:R-:W-:-:S12]  /*a520*/  BRA `(.L_x_170) ;  /* 0xffffff98005c7947 */ /* 0x000fd8000383ffff */
.L_x_73:
[----:B--2---:R-:W-:-:S04]  /*a530*/  MOV R3, UR5 ;  /* 0x0000000500037c02 */ /* 0x004fc80008000f00 */
[----:B------:R2:W3:Y:S03]  /*a540*/  SYNCS.PHASECHK.TRANS64.TRYWAIT P0, [R3+URZ+0x8], R4 ;  /* 0x00000804030075a7 */ /* 0x0004e600080011ff */
[----:B---3--:R-:W-:Y:S05]  /*a550*/  @!P0 NANOSLEEP.SYNCS 0x989680 ;  /* 0x009896800000895d */ /* 0x008fea0003900000 */
[----:B------:R-:W3:Y:S02]  /*a560*/  @!P0 SYNCS.PHASECHK.TRANS64 P0, [R3+URZ+0x8], R4 ;  /* 0x00000804030085a7 */ /* 0x000ee400080010ff */
[----:B---3--:R-:W-:Y:S05]  /*a570*/  @!P0 BRA `(.L_x_73) ;  /* 0xfffffffc00ec8947 */ /* 0x008fea000383ffff */
[----:B------:R-:W-:Y:S05]  /*a580*/  BRA `(.L_x_72) ;  /* 0xffffff9800607947 */ /* 0x000fea000383ffff */
.L_x_74:
[----:B------:R-:W-:-:S07]  /*a590*/  MOV R4, UR17 ;  /* 0x0000001100047c02 */ /* 0x000fce0008000f00 */
.L_x_171:
[----:B-1----:R1:W2:Y:S02]  /*a5a0*/  SYNCS.PHASECHK.TRANS64.TRYWAIT P0, [R4+URZ+0x130], R5 ;  /* 0x00013005040075a7 */ /* 0x0022a400080011ff */
[----:B--2---:R-:W-:Y:S05]  /*a5b0*/  @!P0 NANOSLEEP.SYNCS 0x989680 ;  /* 0x009896800000895d */ /* 0x004fea0003900000 */
[----:B------:R-:W2:Y:S02]  /*a5c0*/  @!P0 SYNCS.PHASECHK.TRANS64 P0, [R4+URZ+0x130], R5 ;  /* 0x00013005040085a7 */ /* 0x000ea400080010ff */
[----:B--2---:R-:W-:Y:S05]  /*a5d0*/  @!P0 BRA `(.L_x_171) ;  /* 0xfffffffc00f08947 */ /* 0x004fea000383ffff */
[----:B------:R-:W-:Y:S05]  /*a5e0*/  BRA `(.L_x_172) ;  /* 0xffffff9c004c7947 */ /* 0x000fea000383ffff */
.L_x_76:
[----:B------:R-:W-:-:S07]  /*a5f0*/  MOV R4, UR22 ;  /* 0x0000001600047c02 */ /* 0x000fce0008000f00 */
.L_x_173:
[----:B-1----:R1:W2:Y:S02]  /*a600*/  SYNCS.PHASECHK.TRANS64.TRYWAIT P0, [R4+URZ+0x150], R5 ;  /* 0x00015005040075a7 */ /* 0x0022a400080011ff */
[----:B--2---:R-:W-:Y:S05]  /*a610*/  @!P0 NANOSLEEP.SYNCS 0x989680 ;  /* 0x009896800000895d */ /* 0x004fea0003900000 */
[----:B------:R-:W2:Y:S02]  /*a620*/  @!P0 SYNCS.PHASECHK.TRANS64 P0, [R4+URZ+0x150], R5 ;  /* 0x00015005040085a7 */ /* 0x000ea400080010ff */
[----:B--2---:R-:W-:Y:S05]  /*a630*/  @!P0 BRA `(.L_x_173) ;  /* 0xfffffffc00f08947 */ /* 0x004fea000383ffff */
[----:B------:R-:W-:Y:S05]  /*a640*/  BRA `(.L_x_75) ;  /* 0xffffff9c006c7947 */ /* 0x000fea000383ffff */
.L_x_80:
[----:B-1----:R-:W-:Y:S07]  /*a650*/  MOV R4, UR10 ;  /* 0x0000000a00047c02 */ /* 0x002fee0008000f00 */
.L_x_174:
[----:B-1----:R1:W2:Y:S02]  /*a660*/  SYNCS.PHASECHK.TRANS64.TRYWAIT P0, [R4+URZ], R7 ;  /* 0x00000007040075a7 */ /* 0x0022a400080011ff */
[----:B--2---:R-:W-:Y:S05]  /*a670*/  @!P0 NANOSLEEP.SYNCS 0x989680 ;  /* 0x009896800000895d */ /* 0x004fea0003900000 */
[----:B------:R-:W2:Y:S02]  /*a680*/  @!P0 SYNCS.PHASECHK.TRANS64 P0, [R4+URZ], R7 ;  /* 0x00000007040085a7 */ /* 0x000ea400080010ff */
[----:B--2---:R-:W-:Y:S05]  /*a690*/  @!P0 BRA `(.L_x_174) ;  /* 0xfffffffc00f08947 */ /* 0x004fea000383ffff */
[----:B------:R-:W-:Y:S05]  /*a6a0*/  BRA `(.L_x_79) ;  /* 0xffffff9c00907947 */ /* 0x000fea000383ffff */
.L_x_84:
[----:B--2---:R-:W-:-:S07]  /*a6b0*/  MOV R0, UR4 ;  /* 0x0000000400007c02 */ /* 0x004fce0008000f00 */
.L_x_175:
[----:B-1----:R1:W2:Y:S02]  /*a6c0*/  SYNCS.PHASECHK.TRANS64.TRYWAIT P0, [R0+URZ], R5 ;  /* 0x00000005000075a7 */ /* 0x0022a400080011ff */
[----:B--2---:R-:W-:Y:S05]  /*a6d0*/  @!P0 NANOSLEEP.SYNCS 0x989680 ;  /* 0x009896800000895d */ /* 0x004fea0003900000 */
[----:B------:R-:W2:Y:S02]  /*a6e0*/  @!P0 SYNCS.PHASECHK.TRANS64 P0, [R0+URZ], R5 ;  /* 0x00000005000085a7 */ /* 0x000ea400080010ff */
[----:B--2---:R-:W-:Y:S05]  /*a6f0*/  @!P0 BRA `(.L_x_175) ;  /* 0xfffffffc00f08947 */ /* 0x004fea000383ffff */
[----:B------:R-:W-:Y:S05]  /*a700*/  BRA `(.L_x_176) ;  /* 0xffffffa000687947 */ /* 0x000fea000383ffff */
.L_x_87:
[----:B------:R-:W-:-:S07]  /*a710*/  MOV R0, UR17 ;  /* 0x0000001100007c02 */ /* 0x000fce0008000f00 */
.L_x_177:
[----:B-1----:R1:W2:Y:S02]  /*a720*/  SYNCS.PHASECHK.TRANS64.TRYWAIT P1, [R0+URZ+0x160], R5 ;  /* 0x00016005000075a7 */ /* 0x0022a400080211ff */
[----:B--2---:R-:W-:Y:S05]  /*a730*/  @!P1 NANOSLEEP.SYNCS 0x989680 ;  /* 0x009896800000995d */ /* 0x004fea0003900000 */
[----:B------:R-:W2:Y:S02]  /*a740*/  @!P1 SYNCS.PHASECHK.TRANS64 P1, [R0+URZ+0x160], R5 ;  /* 0x00016005000095a7 */ /* 0x000ea400080210ff */
[----:B--2---:R-:W-:Y:S05]  /*a750*/  @!P1 BRA `(.L_x_177) ;  /* 0xfffffffc00f09947 */ /* 0x004fea000383ffff */
[----:B------:R-:W-:Y:S05]  /*a760*/  BRA `(.L_x_178) ;  /* 0xffffffa000b47947 */ /* 0x000fea000383ffff */
.L_x_92:
[----:B------:R-:W-:Y:S07]  /*a770*/  MOV R0, UR22 ;  /* 0x0000001600007c02 */ /* 0x000fee0008000f00 */
.L_x_179:
[----:B---3--:R3:W4:Y:S02]  /*a780*/  SYNCS.PHASECHK.TRANS64.TRYWAIT P0, [R0+URZ+0x130], R5 ;  /* 0x00013005000075a7 */ /* 0x00872400080011ff */
[----:B----4-:R-:W-:Y:S05]  /*a790*/  @!P0 NANOSLEEP.SYNCS 0x989680 ;  /* 0x009896800000895d */ /* 0x010fea0003900000 */
[----:B------:R-:W4:Y:S02]  /*a7a0*/  @!P0 SYNCS.PHASECHK.TRANS64 P0, [R0+URZ+0x130], R5 ;  /* 0x00013005000085a7 */ /* 0x000f2400080010ff */
[----:B----4-:R-:W-:Y:S05]  /*a7b0*/  @!P0 BRA `(.L_x_179) ;  /* 0xfffffffc00f08947 */ /* 0x010fea000383ffff */
[----:B------:R-:W-:Y:S05]  /*a7c0*/  BRA `(.L_x_180) ;  /* 0xffffffa400fc7947 */ /* 0x000fea000383ffff */
.L_x_95:
[----:B------:R-:W-:Y:S07]  /*a7d0*/  MOV R0, UR22 ;  /* 0x0000001600007c02 */ /* 0x000fee0008000f00 */
.L_x_181:
[----:B---3--:R3:W4:Y:S02]  /*a7e0*/  SYNCS.PHASECHK.TRANS64.TRYWAIT P2, [R0+URZ+0x128], R11 ;  /* 0x0001280b000075a7 */ /* 0x00872400080411ff */
[----:B----4-:R-:W-:Y:S05]  /*a7f0*/  @!P2 NANOSLEEP.SYNCS 0x989680 ;  /* 0x009896800000a95d */ /* 0x010fea0003900000 */
[----:B------:R-:W4:Y:S02]  /*a800*/  @!P2 SYNCS.PHASECHK.TRANS64 P2, [R0+URZ+0x128], R11 ;  /* 0x0001280b0000a5a7 */ /* 0x000f2400080410ff */
[----:B----4-:R-:W-:Y:S05]  /*a810*/  @!P2 BRA `(.L_x_181) ;  /* 0xfffffffc00f0a947 */ /* 0x010fea000383ffff */
[----:B------:R-:W-:Y:S05]  /*a820*/  BRA `(.L_x_94) ;  /* 0xffffffac00607947 */ /* 0x000fea000383ffff */
.L_x_98:
[----:B------:R-:W-:Y:S07]  /*a830*/  MOV R2, UR22 ;  /* 0x0000001600027c02 */ /* 0x000fee0008000f00 */
.L_x_182:
[----:B-1----:R1:W3:Y:S02]  /*a840*/  SYNCS.PHASECHK.TRANS64.TRYWAIT P1, [R2+URZ+0x110], R9 ;  /* 0x00011009020075a7 */ /* 0x0022e400080211ff */
[----:B---3--:R-:W-:Y:S05]  /*a850*/  @!P1 NANOSLEEP.SYNCS 0x989680 ;  /* 0x009896800000995d */ /* 0x008fea0003900000 */
[----:B------:R-:W3:Y:S02]  /*a860*/  @!P1 SYNCS.PHASECHK.TRANS64 P1, [R2+URZ+0x110], R9 ;  /* 0x00011009020095a7 */ /* 0x000ee400080210ff */
[----:B---3--:R-:W-:Y:S05]  /*a870*/  @!P1 BRA `(.L_x_182) ;  /* 0xfffffffc00f09947 */ /* 0x008fea000383ffff */
[----:B------:R-:W-:Y:S05]  /*a880*/  BRA `(.L_x_183) ;  /* 0xffffffb000147947 */ /* 0x000fea000383ffff */
.L_x_99:
[----:B------:R-:W-:Y:S07]  /*a890*/  MOV R0, UR22 ;  /* 0x0000001600007c02 */ /* 0x000fee0008000f00 */
.L_x_184:
[----:B-1----:R1:W3:Y:S02]  /*a8a0*/  SYNCS.PHASECHK.TRANS64.TRYWAIT P0, [R0+URZ+0x118], R9 ;  /* 0x00011809000075a7 */ /* 0x0022e400080011ff */
[----:B---3--:R-:W-:Y:S05]  /*a8b0*/  @!P0 NANOSLEEP.SYNCS 0x989680 ;  /* 0x009896800000895d */ /* 0x008fea0003900000 */
[----:B------:R-:W3:Y:S02]  /*a8c0*/  @!P0 SYNCS.PHASECHK.TRANS64 P0, [R0+URZ+0x118], R9 ;  /* 0x00011809000085a7 */ /* 0x000ee400080010ff */
[----:B---3--:R-:W-:Y:S05]  /*a8d0*/  @!P0 BRA `(.L_x_184) ;  /* 0xfffffffc00f08947 */ /* 0x008fea000383ffff */
[----:B------:R-:W-:Y:S05]  /*a8e0*/  BRA `(.L_x_185) ;  /* 0xffffffb0005c7947 */ /* 0x000fea000383ffff */
.L_x_101:
[----:B------:R-:W-:-:S07]  /*a8f0*/  MOV R0, UR22 ;  /* 0x0000001600007c02 */ /* 0x000fce0008000f00 */
.L_x_186:
[----:B-1----:R1:W3:Y:S02]  /*a900*/  SYNCS.PHASECHK.TRANS64.TRYWAIT P0, [R0+URZ+0x110], R3 ;  /* 0x00011003000075a7 */ /* 0x0022e400080011ff */
[----:B---3--:R-:W-:Y:S05]  /*a910*/  @!P0 NANOSLEEP.SYNCS 0x989680 ;  /* 0x009896800000895d */ /* 0x008fea0003900000 */
[----:B------:R-:W3:Y:S02]  /*a920*/  @!P0 SYNCS.PHASECHK.TRANS64 P0, [R0+URZ+0x110], R3 ;  /* 0x00011003000085a7 */ /* 0x000ee400080010ff */
[----:B---3--:R-:W-:Y:S05]  /*a930*/  @!P0 BRA `(.L_x_186) ;  /* 0xfffffffc00f08947 */ /* 0x008fea000383ffff */
[----:B------:R-:W-:Y:S05]  /*a940*/  BRA `(.L_x_187) ;  /* 0xffffffb000c87947 */ /* 0x000fea000383ffff */
.L_x_103:
[----:B------:R-:W-:Y:S07]  /*a950*/  MOV R0, UR50 ;  /* 0x0000003200007c02 */ /* 0x000fee0008000f00 */
.L_x_188:
[----:B-1----:R1:W2:Y:S02]  /*a960*/  SYNCS.PHASECHK.TRANS64.TRYWAIT P0, [R0+URZ+0x130], R3 ;  /* 0x00013003000075a7 */ /* 0x0022a400080011ff */
[----:B--2---:R-:W-:Y:S05]  /*a970*/  @!P0 NANOSLEEP.SYNCS 0x989680 ;  /* 0x009896800000895d */ /* 0x004fea0003900000 */
[----:B------:R-:W2:Y:S02]  /*a980*/  @!P0 SYNCS.PHASECHK.TRANS64 P0, [R0+URZ+0x130], R3 ;  /* 0x00013003000085a7 */ /* 0x000ea400080010ff */
[----:B--2---:R-:W-:Y:S05]  /*a990*/  @!P0 BRA `(.L_x_188) ;  /* 0xfffffffc00f08947 */ /* 0x004fea000383ffff */
[----:B------:R-:W-:Y:S05]  /*a9a0*/  BRA `(.L_x_189) ;  /* 0xffffffb400a07947 */ /* 0x000fea000383ffff */
.L_x_114:
[----:B---3--:R3:W4:Y:S02]  /*a9b0*/  SYNCS.PHASECHK.TRANS64.TRYWAIT P1, [R0+URZ+0x100], R3 ;  /* 0x00010003000075a7 */ /* 0x00872400080211ff */
[----:B----4-:R-:W-:Y:S05]  /*a9c0*/  @!P1 NANOSLEEP.SYNCS 0x989680 ;  /* 0x009896800000995d */ /* 0x010fea0003900000 */
[----:B------:R-:W4:Y:S02]  /*a9d0*/  @!P1 SYNCS.PHASECHK.TRANS64 P1, [R0+URZ+0x100], R3 ;  /* 0x00010003000095a7 */ /* 0x000f2400080210ff */
[----:B----4-:R-:W-:Y:S05]  /*a9e0*/  @!P1 BRA `(.L_x_114) ;  /* 0xfffffffc00f09947 */ /* 0x010fea000383ffff */
[----:B------:R-:W-:Y:S05]  /*a9f0*/  BRA `(.L_x_113) ;  /* 0xffffffc400a87947 */ /* 0x000fea000383ffff */
.L_x_116:
[----:B--2---:R2:W1:Y:S02]  /*aa00*/  SYNCS.PHASECHK.TRANS64.TRYWAIT P0, [R187+URZ+0x140], R4 ;  /* 0x00014004bb0075a7 */ /* 0x00446400080011ff */
[----:B-1----:R-:W-:Y:S05]  /*aa10*/  @!P0 NANOSLEEP.SYNCS 0x989680 ;  /* 0x009896800000895d */ /* 0x002fea0003900000 */
[----:B------:R-:W1:Y:S02]  /*aa20*/  @!P0 SYNCS.PHASECHK.TRANS64 P0, [R187+URZ+0x140], R4 ;  /* 0x00014004bb0085a7 */ /* 0x000e6400080010ff */
[----:B-1----:R-:W-:Y:S05]  /*aa30*/  @!P0 BRA `(.L_x_116) ;  /* 0xfffffffc00f08947 */ /* 0x002fea000383ffff */
[----:B------:R-:W-:Y:S05]  /*aa40*/  BRA `(.L_x_115) ;  /* 0xffffffc800007947 */ /* 0x000fea000383ffff */
.L_x_125:
[----:B---3--:R3:W4:Y:S02]  /*aa50*/  SYNCS.PHASECHK.TRANS64.TRYWAIT P0, [R199+URZ+0x100], R2 ;  /* 0x00010002c70075a7 */ /* 0x00872400080011ff */
[----:B----4-:R-:W-:Y:S05]  /*aa60*/  @!P0 NANOSLEEP.SYNCS 0x989680 ;  /* 0x009896800000895d */ /* 0x010fea0003900000 */
[----:B------:R-:W4:Y:S02]  /*aa70*/  @!P0 SYNCS.PHASECHK.TRANS64 P0, [R199+URZ+0x100], R2 ;  /* 0x00010002c70085a7 */ /* 0x000f2400080010ff */
[----:B----4-:R-:W-:Y:S05]  /*aa80*/  @!P0 BRA `(.L_x_125) ;  /* 0xfffffffc00f08947 */ /* 0x010fea000383ffff */
[----:B------:R-:W-:Y:S05]  /*aa90*/  BRA `(.L_x_124) ;  /* 0xffffffdc001c7947 */ /* 0x000fea000383ffff */
        .weak           $__internal_0_$__cuda_sm10x_tcgen05_guardrail_trap_col_being_dealloced_not_returned_by_alloc
        .type           $__internal_0_$__cuda_sm10x_tcgen05_guardrail_trap_col_being_dealloced_not_returned_by_alloc,@function
        .size           $__internal_0_$__cuda_sm10x_tcgen05_guardrail_trap_col_being_dealloced_not_returned_by_alloc,($__internal_1_$__cuda_sm10x_tcgen05_guardrail_trap_phase_invalid_during_alloc - $__internal_0_$__cuda_sm10x_tcgen05_guardrail_trap_col_being_dealloced_not_returned_by_alloc)
$__internal_0_$__cuda_sm10x_tcgen05_guardrail_trap_col_being_dealloced_not_returned_by_alloc:
[----:B------:R-:W-:Y:S05]  /*aaa0*/  BPT.TRAP 0x1 ;  /* 0x000000040000795c */ /* 0x000fea0000300000 */
[----:B------:R-:W-:-:S04]  /*aab0*/  HFMA2 R3, -RZ, RZ, 0, 0 ;  /* 0x00000000ff037431 */ /* 0x000fc800000001ff */
[----:B------:R-:W-:Y:S05]  /*aac0*/  RET.REL.NODEC R2 `(_ZN7cutlass13device_kernelINS_4conv6kernel13ConvUniversalINS1_16ConvProblemShapeILNS1_8OperatorE1ELi3EEENS1_10collective14CollectiveConvINS1_47MainloopSm100TmaUmmaWarpSpecializedImplicitGemmILS5_1ELi16ELi3ELi1ELi2EN4cute5tupleIJNSA_1CILi2EEENSC_ILi1EEESE_EEEEENSB_IJNSC_ILi256EEENSC_ILi128EEENSB_IJNSC_ILi64EEEEEEEEENS_12float_e4m3_tESM_NSA_8TiledMMAINSA_8MMA_AtomIJNSA_10MMA_TraitsINSA_25SM100_MMA_F8F6F4_2x1SM_SSEJSM_SM_fSH_SI_NSA_17integral_constantINSA_4UMMA5MajorELST_0EEENSR_IST_LST_1EEENSR_INSS_7ScaleInELSW_0EEESX_EEEEEENSA_6LayoutINSB_IJSE_SE_SE_EEENSB_IJNSC_ILi0EEES12_S12_EEEEENSB_IJNSA_10UnderscoreES15_S15_EEEEENS7_6detail27Sm100ImplicitGemmTileTraitsINSA_25SM100_TMA_2SM_LOAD_IM2COLENSA_14ComposedLayoutINSA_7SwizzleILi2ELi4ELi3EEENSA_18smem_ptr_flag_bitsILi8EEENS10_INSB_IJNSC_ILi8EEESJ_EEENSB_IJSJ_SE_EEEEEEEvEENS19_INSA_18SM100_TMA_2SM_LOADENS1B_IS1D_S1F_NS10_INSB_IJSJ_S1G_EEENSB_IJSE_SJ_EEEEEEEvEEEENS_8epilogue10collective18CollectiveEpilogueINS1T_23Sm100TmaWarpSpecializedILi2ELi2ELi64ELb0ELb0EEEJNSB_IJSI_SI_SK_EEENSB_IJNS10_ISI_SE_EENS10_ISJ_SE_EEEEESM_NSB_IJNSB_IJllllEEESE_S12_EEESM_S23_NS1T_6fusion15FusionCallbacksIS1X_NS24_17LinearCombinationISM_fSM_fLNS_15FloatRoundStyleE2EEES1Y_S21_JEEENSA_5SM1004TMEM4LOAD26SM100_TMEM_LOAD_32dp32b64xENSA_20SM90_TMA_LOAD_IM2COLES1K_NSA_39AutoVectorizingCopyWithAssumedAlignmentILi128EEENSA_21SM90_TMA_STORE_IM2COLES1K_S2G_S2G_EEEvvEEEEvNT_6ParamsE) ;  /* 0xffffff54024c7950 */ /* 0x000fea0003c3ffff */
        .weak           $__internal_1_$__cuda_sm10x_tcgen05_guardrail_trap_phase_invalid_during_alloc
        .type           $__internal_1_$__cuda_sm10x_tcgen05_guardrail_trap_phase_invalid_during_alloc,@function
        .size           $__internal_1_$__cuda_sm10x_tcgen05_guardrail_trap_phase_invalid_during_alloc,($__internal_2_$__cuda_sm10x_tcgen05_guardrail_trap_unallocated_columns_being_dealloced - $__internal_1_$__cuda_sm10x_tcgen05_guardrail_trap_phase_invalid_during_alloc)
$__internal_1_$__cuda_sm10x_tcgen05_guardrail_trap_phase_invalid_during_alloc:
[----:B------:R-:W-:Y:S05]  /*aad0*/  BPT.TRAP 0x1 ;  /* 0x000000040000795c */ /* 0x000fea0000300000 */
[----:B------:R-:W-:-:S04]  /*aae0*/  MOV R5, 0x0 ;  /* 0x0000000000057802 */ /* 0x000fc80000000f00 */
[----:B------:R-:W-:Y:S05]  /*aaf0*/  RET.REL.NODEC R4 `(_ZN7cutlass13device_kernelINS_4conv6kernel13ConvUniversalINS1_16ConvProblemShapeILNS1_8OperatorE1ELi3EEENS1_10collective14CollectiveConvINS1_47MainloopSm100TmaUmmaWarpSpecializedImplicitGemmILS5_1ELi16ELi3ELi1ELi2EN4cute5tupleIJNSA_1CILi2EEENSC_ILi1EEESE_EEEEENSB_IJNSC_ILi256EEENSC_ILi128EEENSB_IJNSC_ILi64EEEEEEEEENS_12float_e4m3_tESM_NSA_8TiledMMAINSA_8MMA_AtomIJNSA_10MMA_TraitsINSA_25SM100_MMA_F8F6F4_2x1SM_SSEJSM_SM_fSH_SI_NSA_17integral_constantINSA_4UMMA5MajorELST_0EEENSR_IST_LST_1EEENSR_INSS_7ScaleInELSW_0EEESX_EEEEEENSA_6LayoutINSB_IJSE_SE_SE_EEENSB_IJNSC_ILi0EEES12_S12_EEEEENSB_IJNSA_10UnderscoreES15_S15_EEEEENS7_6detail27Sm100ImplicitGemmTileTraitsINSA_25SM100_TMA_2SM_LOAD_IM2COLENSA_14ComposedLayoutINSA_7SwizzleILi2ELi4ELi3EEENSA_18smem_ptr_flag_bitsILi8EEENS10_INSB_IJNSC_ILi8EEESJ_EEENSB_IJSJ_SE_EEEEEEEvEENS19_INSA_18SM100_TMA_2SM_LOADENS1B_IS1D_S1F_NS10_INSB_IJSJ_S1G_EEENSB_IJSE_SJ_EEEEEEEvEEEENS_8epilogue10collective18CollectiveEpilogueINS1T_23Sm100TmaWarpSpecializedILi2ELi2ELi64ELb0ELb0EEEJNSB_IJSI_SI_SK_EEENSB_IJNS10_ISI_SE_EENS10_ISJ_SE_EEEEESM_NSB_IJNSB_IJllllEEESE_S12_EEESM_S23_NS1T_6fusion15FusionCallbacksIS1X_NS24_17LinearCombinationISM_fSM_fLNS_15FloatRoundStyleE2EEES1Y_S21_JEEENSA_5SM1004TMEM4LOAD26SM100_TMEM_LOAD_32dp32b64xENSA_20SM90_TMA_LOAD_IM2COLES1K_NSA_39AutoVectorizingCopyWithAssumedAlignmentILi128EEENSA_21SM90_TMA_STORE_IM2COLES1K_S2G_S2G_EEEvvEEEEvNT_6ParamsE) ;  /* 0xffffff5404407950 */ /* 0x000fea0003c3ffff */
        .weak           $__internal_2_$__cuda_sm10x_tcgen05_guardrail_trap_unallocated_columns_being_dealloced
        .type           $__internal_2_$__cuda_sm10x_tcgen05_guardrail_trap_unallocated_columns_being_dealloced,@function
        .size           $__internal_2_$__cuda_sm10x_tcgen05_guardrail_trap_unallocated_columns_being_dealloced,(.L_x_191 - $__internal_2_$__cuda_sm10x_tcgen05_guardrail_trap_unallocated_columns_being_dealloced)
$__internal_2_$__cuda_sm10x_tcgen05_guardrail_trap_unallocated_columns_being_dealloced:
[----:B------:R-:W-:Y:S05]  /*ab00*/  BPT.TRAP 0x1 ;  /* 0x000000040000795c */ /* 0x000fea0000300000 */
[----:B------:R-:W-:-:S04]  /*ab10*/  HFMA2 R3, -RZ, RZ, 0, 0 ;  /* 0x00000000ff037431 */ /* 0x000fc800000001ff */
[----:B------:R-:W-:Y:S05]  /*ab20*/  RET.REL.NODEC R2 `(_ZN7cutlass13device_kernelINS_4conv6kernel13ConvUniversalINS1_16ConvProblemShapeILNS1_8OperatorE1ELi3EEENS1_10collective14CollectiveConvINS1_47MainloopSm100TmaUmmaWarpSpecializedImplicitGemmILS5_1ELi16ELi3ELi1ELi2EN4cute5tupleIJNSA_1CILi2EEENSC_ILi1EEESE_EEEEENSB_IJNSC_ILi256EEENSC_ILi128EEENSB_IJNSC_ILi64EEEEEEEEENS_12float_e4m3_tESM_NSA_8TiledMMAINSA_8MMA_AtomIJNSA_10MMA_TraitsINSA_25SM100_MMA_F8F6F4_2x1SM_SSEJSM_SM_fSH_SI_NSA_17integral_constantINSA_4UMMA5MajorELST_0EEENSR_IST_LST_1EEENSR_INSS_7ScaleInELSW_0EEESX_EEEEEENSA_6LayoutINSB_IJSE_SE_SE_EEENSB_IJNSC_ILi0EEES12_S12_EEEEENSB_IJNSA_10UnderscoreES15_S15_EEEEENS7_6detail27Sm100ImplicitGemmTileTraitsINSA_25SM100_TMA_2SM_LOAD_IM2COLENSA_14ComposedLayoutINSA_7SwizzleILi2ELi4ELi3EEENSA_18smem_ptr_flag_bitsILi8EEENS10_INSB_IJNSC_ILi8EEESJ_EEENSB_IJSJ_SE_EEEEEEEvEENS19_INSA_18SM100_TMA_2SM_LOADENS1B_IS1D_S1F_NS10_INSB_IJSJ_S1G_EEENSB_IJSE_SJ_EEEEEEEvEEEENS_8epilogue10collective18CollectiveEpilogueINS1T_23Sm100TmaWarpSpecializedILi2ELi2ELi64ELb0ELb0EEEJNSB_IJSI_SI_SK_EEENSB_IJNS10_ISI_SE_EENS10_ISJ_SE_EEEEESM_NSB_IJNSB_IJllllEEESE_S12_EEESM_S23_NS1T_6fusion15FusionCallbacksIS1X_NS24_17LinearCombinationISM_fSM_fLNS_15FloatRoundStyleE2EEES1Y_S21_JEEENSA_5SM1004TMEM4LOAD26SM100_TMEM_LOAD_32dp32b64xENSA_20SM90_TMA_LOAD_IM2COLES1K_NSA_39AutoVectorizingCopyWithAssumedAlignmentILi128EEENSA_21SM90_TMA_STORE_IM2COLES1K_S2G_S2G_EEEvvEEEEvNT_6ParamsE) ;  /* 0xffffff5402347950 */ /* 0x000fea0003c3ffff */
.L_x_190:
[----:B------:R-:W-:-:S00]  /*ab30*/  BRA `(.L_x_190) ;  /* 0xfffffffc00fc7947 */ /* 0x000fc0000383ffff */
[----:B------:R-:W-:-:S00]  /*ab40*/  NOP ;  /* 0x0000000000007918 */ /* 0x000fc00000000000 */
        /* <DEDUP_REMOVED lines=11> */
.L_x_191:


//--------------------- .nv.global.init           --------------------------
	.section	.nv.global.init,"aw",@progbits
.nv.global.init:
	.type		$str$29,@object
	.size		$str$29,($str$30 - $str$29)
$str$29:
        /*0000*/ 	.byte	0x28, 0x61, 0x64, 0x64, 0x72, 0x65, 0x73, 0x73, 0x20, 0x26, 0x20, 0x6d, 0x61, 0x73, 0x6b, 0x29
        /*0010*/ 	.byte	0x20, 0x3d, 0x3d, 0x20, 0x30, 0x00
	.type		$str$30,@object
	.size		$str$30,($str$28 - $str$30)
$str$30:
        /*0016*/ 	.byte	0x2f, 0x74, 0x6d, 0x70, 0x2f, 0x63, 0x75, 0x74, 0x6c, 0x61, 0x73, 0x73, 0x5f, 0x73, 0x77, 0x65
        /*0026*/ 	.byte	0x65, 0x70, 0x5f, 0x73, 0x72, 0x63, 0x2f, 0x69, 0x6e, 0x63, 0x6c, 0x75, 0x64, 0x65, 0x2f, 0x63
        /*0036*/ 	.byte	0x75, 0x74, 0x65, 0x2f, 0x70, 0x6f, 0x69, 0x6e, 0x74, 0x65, 0x72, 0x5f, 0x66, 0x6c, 0x61, 0x67
        /*0046*/ 	.byte	0x67, 0x65, 0x64, 0x2e, 0x68, 0x70, 0x70, 0x00
	.type		$str$28,@object
	.size		$str$28,($str$27 - $str$28)
$str$28:
        /*004e*/ 	.byte	0x2f, 0x74, 0x6d, 0x70, 0x2f, 0x63, 0x75, 0x74, 0x6c, 0x61, 0x73, 0x73, 0x5f, 0x73, 0x77, 0x65
        /*005e*/ 	.byte	0x65, 0x70, 0x5f, 0x73, 0x72, 0x63, 0x2f, 0x69, 0x6e, 0x63, 0x6c, 0x75, 0x64, 0x65, 0x2f, 0x63
        /*006e*/ 	.byte	0x75, 0x74, 0x65, 0x2f, 0x61, 0x74, 0x6f, 0x6d, 0x2f, 0x63, 0x6f, 0x70, 0x79, 0x5f, 0x74, 0x72
        /*007e*/ 	.byte	0x61, 0x69, 0x74, 0x73, 0x5f, 0x73, 0x6d, 0x31, 0x30, 0x30, 0x2e, 0x68, 0x70, 0x70, 0x00
	.type		$str$27,@object
	.size		$str$27,(__unnamed_1 - $str$27)
$str$27:
        /*008d*/ 	.byte	0x28, 0x28, 0x75, 0x69, 0x6e, 0x74, 0x33, 0x32, 0x5f, 0x74, 0x28, 0x74, 0x68, 0x72, 0x65, 0x61
        /*009d*/ 	.byte	0x64, 0x49, 0x64, 0x78, 0x2e, 0x78, 0x29, 0x20, 0x2f, 0x20, 0x33, 0x32, 0x29, 0x20, 0x25, 0x20
        /*00ad*/ 	.byte	0x34, 0x29, 0x20, 0x3d, 0x3d, 0x20, 0x28, 0x28, 0x28, 0x74, 0x6d, 0x65, 0x6d, 0x5f, 0x61, 0x64
        /*00bd*/ 	.byte	0x64, 0x72, 0x20, 0x3e, 0x3e, 0x20, 0x31, 0x36, 0x29, 0x20, 0x2f, 0x20, 0x33, 0x32, 0x29, 0x20
        /*00cd*/ 	.byte	0x25, 0x20, 0x34, 0x29, 0x00
	.type		__unnamed_1,@object
	.size		__unnamed_1,(__unnamed_2 - __unnamed_1)
__unnamed_1:
        /*00d2*/ 	.byte	0x61, 0x75, 0x74, 0x6f, 0x20, 0x63, 0x75, 0x74, 0x65, 0x3a, 0x3a, 0x61, 0x73, 0x5f, 0x70, 0x6f
        /* <DEDUP_REMOVED lines=24> */
        /*0262*/ 	.byte	0x43, 0x3c, 0x38, 0x31, 0x39, 0x32, 0x3e, 0x3e, 0x3e, 0x3e, 0x5d, 0x00
	.type		__unnamed_2,@object
	.size		__unnamed_2,(.L_2 - __unnamed_2)
__unnamed_2:
        /* <DEDUP_REMOVED lines=42> */
        /*050e*/ 	.byte	0x3e, 0x3e, 0x3e, 0x3e, 0x5d, 0x00
.L_2:


//--------------------- .nv.shared._ZN7cutlass13device_kernelINS_4conv6kernel13ConvUniversalINS1_16ConvProblemShapeILNS1_8OperatorE1ELi3EEENS1_10collective14CollectiveConvINS1_47MainloopSm100TmaUmmaWarpSpecializedImplicitGemmILS5_1ELi16ELi3ELi1ELi2EN4cute5tupleIJNSA_1CILi2EEENSC_ILi1EEESE_EEEEENSB_IJNSC_ILi256EEENSC_ILi128EEENSB_IJNSC_ILi64EEEEEEEEENS_12float_e4m3_tESM_NSA_8TiledMMAINSA_8MMA_AtomIJNSA_10MMA_TraitsINSA_25SM100_MMA_F8F6F4_2x1SM_SSEJSM_SM_fSH_SI_NSA_17integral_constantINSA_4UMMA5MajorELST_0EEENSR_IST_LST_1EEENSR_INSS_7ScaleInELSW_0EEESX_EEEEEENSA_6LayoutINSB_IJSE_SE_SE_EEENSB_IJNSC_ILi0EEES12_S12_EEEEENSB_IJNSA_10UnderscoreES15_S15_EEEEENS7_6detail27Sm100ImplicitGemmTileTraitsINSA_25SM100_TMA_2SM_LOAD_IM2COLENSA_14ComposedLayoutINSA_7SwizzleILi2ELi4ELi3EEENSA_18smem_ptr_flag_bitsILi8EEENS10_INSB_IJNSC_ILi8EEESJ_EEENSB_IJSJ_SE_EEEEEEEvEENS19_INSA_18SM100_TMA_2SM_LOADENS1B_IS1D_S1F_NS10_INSB_IJSJ_S1G_EEENSB_IJSE_SJ_EEEEEEEvEEEENS_8epilogue10collective18CollectiveEpilogueINS1T_23Sm100TmaWarpSpecializedILi2ELi2ELi64ELb0ELb0EEEJNSB_IJSI_SI_SK_EEENSB_IJNS10_ISI_SE_EENS10_ISJ_SE_EEEEESM_NSB_IJNSB_IJllllEEESE_S12_EEESM_S23_NS1T_6fusion15FusionCallbacksIS1X_NS24_17LinearCombinationISM_fSM_fLNS_15FloatRoundStyleE2EEES1Y_S21_JEEENSA_5SM1004TMEM4LOAD26SM100_TMEM_LOAD_32dp32b64xENSA_20SM90_TMA_LOAD_IM2COLES1K_NSA_39AutoVectorizingCopyWithAssumedAlignmentILi128EEENSA_21SM90_TMA_STORE_IM2COLES1K_S2G_S2G_EEEvvEEEEvNT_6ParamsE --------------------------
	.section	.nv.shared._ZN7cutlass13device_kernelINS_4conv6kernel13ConvUniversalINS1_16ConvProblemShapeILNS1_8OperatorE1ELi3EEENS1_10collective14CollectiveConvINS1_47MainloopSm100TmaUmmaWarpSpecializedImplicitGemmILS5_1ELi16ELi3ELi1ELi2EN4cute5tupleIJNSA_1CILi2EEENSC_ILi1EEESE_EEEEENSB_IJNSC_ILi256EEENSC_ILi128EEENSB_IJNSC_ILi64EEEEEEEEENS_12float_e4m3_tESM_NSA_8TiledMMAINSA_8MMA_AtomIJNSA_10MMA_TraitsINSA_25SM100_MMA_F8F6F4_2x1SM_SSEJSM_SM_fSH_SI_NSA_17integral_constantINSA_4UMMA5MajorELST_0EEENSR_IST_LST_1EEENSR_INSS_7ScaleInELSW_0EEESX_EEEEEENSA_6LayoutINSB_IJSE_SE_SE_EEENSB_IJNSC_ILi0EEES12_S12_EEEEENSB_IJNSA_10UnderscoreES15_S15_EEEEENS7_6detail27Sm100ImplicitGemmTileTraitsINSA_25SM100_TMA_2SM_LOAD_IM2COLENSA_14ComposedLayoutINSA_7SwizzleILi2ELi4ELi3EEENSA_18smem_ptr_flag_bitsILi8EEENS10_INSB_IJNSC_ILi8EEESJ_EEENSB_IJSJ_SE_EEEEEEEvEENS19_INSA_18SM100_TMA_2SM_LOADENS1B_IS1D_S1F_NS10_INSB_IJSJ_S1G_EEENSB_IJSE_SJ_EEEEEEEvEEEENS_8epilogue10collective18CollectiveEpilogueINS1T_23Sm100TmaWarpSpecializedILi2ELi2ELi64ELb0ELb0EEEJNSB_IJSI_SI_SK_EEENSB_IJNS10_ISI_SE_EENS10_ISJ_SE_EEEEESM_NSB_IJNSB_IJllllEEESE_S12_EEESM_S23_NS1T_6fusion15FusionCallbacksIS1X_NS24_17LinearCombinationISM_fSM_fLNS_15FloatRoundStyleE2EEES1Y_S21_JEEENSA_5SM1004TMEM4LOAD26SM100_TMEM_LOAD_32dp32b64xENSA_20SM90_TMA_LOAD_IM2COLES1K_NSA_39AutoVectorizingCopyWithAssumedAlignmentILi128EEENSA_21SM90_TMA_STORE_IM2COLES1K_S2G_S2G_EEEvvEEEEvNT_6ParamsE,"aw",@nobits
	.sectionflags	@""
	.align	16
	.zero		1024


//--------------------- .nv.shared.reserved.0     --------------------------
	.section	.nv.shared.reserved.0,"aw",@nobits
	.weak		__nv_reservedSMEM_offset_0_alias
	.size		__nv_reservedSMEM_offset_0_alias, 0, 64
	.other		__nv_reservedSMEM_offset_0_alias,@"STO_CUDA_RESERVED_SHARED STV_DEFAULT"
__nv_reservedSMEM_offset_0_alias:
	.zero		0
.nv.shared.reserved.0:
	.zero		64
	.weak		__nv_reservedSMEM_tcgen05_partition
	.type		__nv_reservedSMEM_tcgen05_partition,@object
	.size		__nv_reservedSMEM_tcgen05_partition,(.L_0 - __nv_reservedSMEM_tcgen05_partition)
__nv_reservedSMEM_tcgen05_partition:
	.zero		32
.L_0:


//--------------------- .nv.global                --------------------------
	.section	.nv.global,"aw",@nobits
.nv.global:
	.type		_ZN39_INTERNAL_86e0fd9c_4_k_cu_ef43b218_29944cute1_E,@object
	.size		_ZN39_INTERNAL_86e0fd9c_4_k_cu_ef43b218_29944cute1_E,(_ZN39_INTERNAL_86e0fd9c_4_k_cu_ef43b218_29944cuda3std3__45__cpo6cbeginE - _ZN39_INTERNAL_86e0fd9c_4_k_cu_ef43b218_29944cute1_E)
_ZN39_INTERNAL_86e0fd9c_4_k_cu_ef43b218_29944cute1_E:
	.zero		1
	.type		_ZN39_INTERNAL_86e0fd9c_4_k_cu_ef43b218_29944cuda3std3__45__cpo6cbeginE,@object
	.size		_ZN39_INTERNAL_86e0fd9c_4_k_cu_ef43b218_29944cuda3std3__45__cpo6cbeginE,(_ZN39_INTERNAL_86e0fd9c_4_k_cu_ef43b218_29944cuda3std3__48in_placeE - _ZN39_INTERNAL_86e0fd9c_4_k_cu_ef43b218_29944cuda3std3__45__cpo6cbeginE)
_ZN39_INTERNAL_86e0fd9c_4_k_cu_ef43b218_29944cuda3std3__45__cpo6cbeginE:
	.zero		1
	.type		_ZN39_INTERNAL_86e0fd9c_4_k_cu_ef43b218_29944cuda3std3__48in_placeE,@object
	.size		_ZN39_INTERNAL_86e0fd9c_4_k_cu_ef43b218_29944cuda3std3__48in_placeE,(_ZN39_INTERNAL_86e0fd9c_4_k_cu_ef43b218_29944cuda3std6ranges3__45__cpo9iter_moveE - _ZN39_INTERNAL_86e0fd9c_4_k_cu_ef43b218_29944cuda3std3__48in_placeE)
_ZN39_INTERNAL_86e0fd9c_4_k_cu_ef43b218_29944cuda3std3__48in_placeE:
	.zero		1
	.type		_ZN39_INTERNAL_86e0fd9c_4_k_cu_ef43b218_29944cuda3std6ranges3__45__cpo9iter_moveE,@object
	.size		_ZN39_INTERNAL_86e0fd9c_4_k_cu_ef43b218_29944cuda3std6ranges3__45__cpo9iter_moveE,(_ZN39_INTERNAL_86e0fd9c_4_k_cu_ef43b218_29944cuda3std3__45__cpo5beginE - _ZN39_INTERNAL_86e0fd9c_4_k_cu_ef43b218_29944cuda3std6ranges3__45__cpo9iter_moveE)
_ZN39_INTERNAL_86e0fd9c_4_k_cu_ef43b218_29944cuda3std6ranges3__45__cpo9iter_moveE:
	.zero		1
	.type		_ZN39_INTERNAL_86e0fd9c_4_k_cu_ef43b218_29944cuda3std3__45__cpo5beginE,@object
	.size		_ZN39_INTERNAL_86e0fd9c_4_k_cu_ef43b218_29944cuda3std3__45__cpo5beginE,(_ZN39_INTERNAL_86e0fd9c_4_k_cu_ef43b218_29944cuda3std3__441_GLOBAL__N__86e0fd9c_4_k_cu_ef43b218_29946ignoreE - _ZN39_INTERNAL_86e0fd9c_4_k_cu_ef43b218_29944cuda3std3__45__cpo5beginE)
_ZN39_INTERNAL_86e0fd9c_4_k_cu_ef43b218_29944cuda3std3__45__cpo5beginE:
	.zero		1
	.type		_ZN39_INTERNAL_86e0fd9c_4_k_cu_ef43b218_29944cuda3std3__441_GLOBAL__N__86e0fd9c_4_k_cu_ef43b218_29946ignoreE,@object
	.size		_ZN39_INTERNAL_86e0fd9c_4_k_cu_ef43b218_29944cuda3std3__441_GLOBAL__N__86e0fd9c_4_k_cu_ef43b218_29946ignoreE,(_ZN39_INTERNAL_86e0fd9c_4_k_cu_ef43b218_29944cute7productE - _ZN39_INTERNAL_86e0fd9c_4_k_cu_ef43b218_29944cuda3std3__441_GLOBAL__N__86e0fd9c_4_k_cu_ef43b218_29946ignoreE)
_ZN39_INTERNAL_86e0fd9c_4_k_cu_ef43b218_29944cuda3std3__441_GLOBAL__N__86e0fd9c_4_k_cu_ef43b218_29946ignoreE:
	.zero		1
	.type		_ZN39_INTERNAL_86e0fd9c_4_k_cu_ef43b218_29944cute7productE,@object
	.size		_ZN39_INTERNAL_86e0fd9c_4_k_cu_ef43b218_29944cute7productE,(_ZN39_INTERNAL_86e0fd9c_4_k_cu_ef43b218_29944cuda3std3__45__cpo3endE - _ZN39_INTERNAL_86e0fd9c_4_k_cu_ef43b218_29944cute7productE)
_ZN39_INTERNAL_86e0fd9c_4_k_cu_ef43b218_29944cute7productE:
	.zero		1
	.type		_ZN39_INTERNAL_86e0fd9c_4_k_cu_ef43b218_29944cuda3std3__45__cpo3endE,@object
	.size		_ZN39_INTERNAL_86e0fd9c_4_k_cu_ef43b218_29944cuda3std3__45__cpo3endE,(_ZN39_INTERNAL_86e0fd9c_4_k_cu_ef43b218_29944cuda3std3__419piecewise_constructE - _ZN39_INTERNAL_86e0fd9c_4_k_cu_ef43b218_29944cuda3std3__45__cpo3endE)
_ZN39_INTERNAL_86e0fd9c_4_k_cu_ef43b218_29944cuda3std3__45__cpo3endE:
	.zero		1
	.type		_ZN39_INTERNAL_86e0fd9c_4_k_cu_ef43b218_29944cuda3std3__419piecewise_constructE,@object
	.size		_ZN39_INTERNAL_86e0fd9c_4_k_cu_ef43b218_29944cuda3std3__419piecewise_constructE,(_ZN39_INTERNAL_86e0fd9c_4_k_cu_ef43b218_29944cuda3std3__45__cpo4cendE - _ZN39_INTERNAL_86e0fd9c_4_k_cu_ef43b218_29944cuda3std3__419piecewise_constructE)
_ZN39_INTERNAL_86e0fd9c_4_k_cu_ef43b218_29944cuda3std3__419piecewise_constructE:
	.zero		1
	.type		_ZN39_INTERNAL_86e0fd9c_4_k_cu_ef43b218_29944cuda3std3__45__cpo4cendE,@object
	.size		_ZN39_INTERNAL_86e0fd9c_4_k_cu_ef43b218_29944cuda3std3__45__cpo4cendE,(_ZN39_INTERNAL_86e0fd9c_4_k_cu_ef43b218_29944cuda3std6ranges3__45__cpo4swapE - _ZN39_INTERNAL_86e0fd9c_4_k_cu_ef43b218_29944cuda3std3__45__cpo4cendE)
_ZN39_INTERNAL_86e0fd9c_4_k_cu_ef43b218_29944cuda3std3__45__cpo4cendE:
	.zero		1
	.type		_ZN39_INTERNAL_86e0fd9c_4_k_cu_ef43b218_29944cuda3std6ranges3__45__cpo4swapE,@object
	.size		_ZN39_INTERNAL_86e0fd9c_4_k_cu_ef43b218_29944cuda3std6ranges3__45__cpo4swapE,(.L_10 - _ZN39_INTERNAL_86e0fd9c_4_k_cu_ef43b218_29944cuda3std6ranges3__45__cpo4swapE)
_ZN39_INTERNAL_86e0fd9c_4_k_cu_ef43b218_29944cuda3std6ranges3__45__cpo4swapE:
	.zero		1
.L_10:


//--------------------- .nv.constant0._ZN7cutlass13device_kernelINS_4conv6kernel13ConvUniversalINS1_16ConvProblemShapeILNS1_8OperatorE1ELi3EEENS1_10collective14CollectiveConvINS1_47MainloopSm100TmaUmmaWarpSpecializedImplicitGemmILS5_1ELi16ELi3ELi1ELi2EN4cute5tupleIJNSA_1CILi2EEENSC_ILi1EEESE_EEEEENSB_IJNSC_ILi256EEENSC_ILi128EEENSB_IJNSC_ILi64EEEEEEEEENS_12float_e4m3_tESM_NSA_8TiledMMAINSA_8MMA_AtomIJNSA_10MMA_TraitsINSA_25SM100_MMA_F8F6F4_2x1SM_SSEJSM_SM_fSH_SI_NSA_17integral_constantINSA_4UMMA5MajorELST_0EEENSR_IST_LST_1EEENSR_INSS_7ScaleInELSW_0EEESX_EEEEEENSA_6LayoutINSB_IJSE_SE_SE_EEENSB_IJNSC_ILi0EEES12_S12_EEEEENSB_IJNSA_10UnderscoreES15_S15_EEEEENS7_6detail27Sm100ImplicitGemmTileTraitsINSA_25SM100_TMA_2SM_LOAD_IM2COLENSA_14ComposedLayoutINSA_7SwizzleILi2ELi4ELi3EEENSA_18smem_ptr_flag_bitsILi8EEENS10_INSB_IJNSC_ILi8EEESJ_EEENSB_IJSJ_SE_EEEEEEEvEENS19_INSA_18SM100_TMA_2SM_LOADENS1B_IS1D_S1F_NS10_INSB_IJSJ_S1G_EEENSB_IJSE_SJ_EEEEEEEvEEEENS_8epilogue10collective18CollectiveEpilogueINS1T_23Sm100TmaWarpSpecializedILi2ELi2ELi64ELb0ELb0EEEJNSB_IJSI_SI_SK_EEENSB_IJNS10_ISI_SE_EENS10_ISJ_SE_EEEEESM_NSB_IJNSB_IJllllEEESE_S12_EEESM_S23_NS1T_6fusion15FusionCallbacksIS1X_NS24_17LinearCombinationISM_fSM_fLNS_15FloatRoundStyleE2EEES1Y_S21_JEEENSA_5SM1004TMEM4LOAD26SM100_TMEM_LOAD_32dp32b64xENSA_20SM90_TMA_LOAD_IM2COLES1K_NSA_39AutoVectorizingCopyWithAssumedAlignmentILi128EEENSA_21SM90_TMA_STORE_IM2COLES1K_S2G_S2G_EEEvvEEEEvNT_6ParamsE --------------------------
	.section	.nv.constant0._ZN7cutlass13device_kernelINS_4conv6kernel13ConvUniversalINS1_16ConvProblemShapeILNS1_8OperatorE1ELi3EEENS1_10collective14CollectiveConvINS1_47MainloopSm100TmaUmmaWarpSpecializedImplicitGemmILS5_1ELi16ELi3ELi1ELi2EN4cute5tupleIJNSA_1CILi2EEENSC_ILi1EEESE_EEEEENSB_IJNSC_ILi256EEENSC_ILi128EEENSB_IJNSC_ILi64EEEEEEEEENS_12float_e4m3_tESM_NSA_8TiledMMAINSA_8MMA_AtomIJNSA_10MMA_TraitsINSA_25SM100_MMA_F8F6F4_2x1SM_SSEJSM_SM_fSH_SI_NSA_17integral_constantINSA_4UMMA5MajorELST_0EEENSR_IST_LST_1EEENSR_INSS_7ScaleInELSW_0EEESX_EEEEEENSA_6LayoutINSB_IJSE_SE_SE_EEENSB_IJNSC_ILi0EEES12_S12_EEEEENSB_IJNSA_10UnderscoreES15_S15_EEEEENS7_6detail27Sm100ImplicitGemmTileTraitsINSA_25SM100_TMA_2SM_LOAD_IM2COLENSA_14ComposedLayoutINSA_7SwizzleILi2ELi4ELi3EEENSA_18smem_ptr_flag_bitsILi8EEENS10_INSB_IJNSC_ILi8EEESJ_EEENSB_IJSJ_SE_EEEEEEEvEENS19_INSA_18SM100_TMA_2SM_LOADENS1B_IS1D_S1F_NS10_INSB_IJSJ_S1G_EEENSB_IJSE_SJ_EEEEEEEvEEEENS_8epilogue10collective18CollectiveEpilogueINS1T_23Sm100TmaWarpSpecializedILi2ELi2ELi64ELb0ELb0EEEJNSB_IJSI_SI_SK_EEENSB_IJNS10_ISI_SE_EENS10_ISJ_SE_EEEEESM_NSB_IJNSB_IJllllEEESE_S12_EEESM_S23_NS1T_6fusion15FusionCallbacksIS1X_NS24_17LinearCombinationISM_fSM_fLNS_15FloatRoundStyleE2EEES1Y_S21_JEEENSA_5SM1004TMEM4LOAD26SM100_TMEM_LOAD_32dp32b64xENSA_20SM90_TMA_LOAD_IM2COLES1K_NSA_39AutoVectorizingCopyWithAssumedAlignmentILi128EEENSA_21SM90_TMA_STORE_IM2COLES1K_S2G_S2G_EEEvvEEEEvNT_6ParamsE,"a",@progbits
	.sectionflags	@""
	.align	4
.nv.constant0._ZN7cutlass13device_kernelINS_4conv6kernel13ConvUniversalINS1_16ConvProblemShapeILNS1_8OperatorE1ELi3EEENS1_10collective14CollectiveConvINS1_47MainloopSm100TmaUmmaWarpSpecializedImplicitGemmILS5_1ELi16ELi3ELi1ELi2EN4cute5tupleIJNSA_1CILi2EEENSC_ILi1EEESE_EEEEENSB_IJNSC_ILi256EEENSC_ILi128EEENSB_IJNSC_ILi64EEEEEEEEENS_12float_e4m3_tESM_NSA_8TiledMMAINSA_8MMA_AtomIJNSA_10MMA_TraitsINSA_25SM100_MMA_F8F6F4_2x1SM_SSEJSM_SM_fSH_SI_NSA_17integral_constantINSA_4UMMA5MajorELST_0EEENSR_IST_LST_1EEENSR_INSS_7ScaleInELSW_0EEESX_EEEEEENSA_6LayoutINSB_IJSE_SE_SE_EEENSB_IJNSC_ILi0EEES12_S12_EEEEENSB_IJNSA_10UnderscoreES15_S15_EEEEENS7_6detail27Sm100ImplicitGemmTileTraitsINSA_25SM100_TMA_2SM_LOAD_IM2COLENSA_14ComposedLayoutINSA_7SwizzleILi2ELi4ELi3EEENSA_18smem_ptr_flag_bitsILi8EEENS10_INSB_IJNSC_ILi8EEESJ_EEENSB_IJSJ_SE_EEEEEEEvEENS19_INSA_18SM100_TMA_2SM_LOADENS1B_IS1D_S1F_NS10_INSB_IJSJ_S1G_EEENSB_IJSE_SJ_EEEEEEEvEEEENS_8epilogue10collective18CollectiveEpilogueINS1T_23Sm100TmaWarpSpecializedILi2ELi2ELi64ELb0ELb0EEEJNSB_IJSI_SI_SK_EEENSB_IJNS10_ISI_SE_EENS10_ISJ_SE_EEEEESM_NSB_IJNSB_IJllllEEESE_S12_EEESM_S23_NS1T_6fusion15FusionCallbacksIS1X_NS24_17LinearCombinationISM_fSM_fLNS_15FloatRoundStyleE2EEES1Y_S21_JEEENSA_5SM1004TMEM4LOAD26SM100_TMEM_LOAD_32dp32b64xENSA_20SM90_TMA_LOAD_IM2COLES1K_NSA_39AutoVectorizingCopyWithAssumedAlignmentILi128EEENSA_21SM90_TMA_STORE_IM2COLES1K_S2G_S2G_EEEvvEEEEvNT_6ParamsE:
	.zero		3200


//--------------------- SYMBOLS --------------------------

	.type		.nv.reservedSmem.offset0,@object
	.size		.nv.reservedSmem.offset0,0x4
	.type		.nv.reservedSmem.cap,@object
	.size		.nv.reservedSmem.cap,0x4
	.type		__assertfail,@function
